//
// Generated by NVIDIA NVVM Compiler
//
// Compiler Build ID: CL-36424714
// Cuda compilation tools, release 13.0, V13.0.88
// Based on NVVM 20.0.0
//

.version 9.0
.target sm_100
.address_size 64

	// .globl	_Z8mykerneli
.extern .func  (.param .b32 func_retval0) vprintf
(
	.param .b64 vprintf_param_0,
	.param .b64 vprintf_param_1
)
;
.global .attribute(.managed) .align 4 .u32 PAGE_ENTRIES = 1024;
.global .attribute(.managed) .align 4 .u32 PAGEFAULT;
.global .attribute(.managed) .align 1 .b8 storage[131072];
.global .attribute(.managed) .align 1 .b8 result[131072];
.global .attribute(.managed) .align 1 .b8 input[131072];
// _ZZ8mykerneliE4data has been demoted
.extern .shared .align 16 .b8 pt[];
.global .align 1 .b8 $str[22] = {105, 100, 61, 37, 100, 44, 32, 105, 61, 37, 100, 32, 40, 37, 100, 44, 32, 37, 100, 41, 10};
.global .align 1 .b8 $str$1[12] = {109, 121, 32, 105, 100, 32, 61, 32, 37, 100, 10};

.visible .entry _Z8mykerneli(
	.param .u32 _Z8mykerneli_param_0
)
{
	.local .align 16 .b8 	__local_depot0[32];
	.reg .b64 	%SP;
	.reg .b64 	%SPL;
	.reg .pred 	%p<47>;
	.reg .b16 	%rs<260>;
	.reg .b32 	%r<345>;
	.reg .b64 	%rd<42>;
	// demoted variable
	.shared .align 1 .b8 _ZZ8mykerneliE4data[32768];
	mov.u64 	%SPL, __local_depot0;
	cvta.local.u64 	%SP, %SPL;
	ld.param.u32 	%r116, [_Z8mykerneli_param_0];
	add.u64 	%rd3, %SP, 16;
	add.u64 	%rd4, %SPL, 16;
	mov.u32 	%r1, %tid.x;
	st.local.u32 	[%rd4], %r1;
	mov.u64 	%rd5, $str$1;
	cvta.global.u64 	%rd6, %rd5;
	{ // callseq 0, 0
	.param .b64 param0;
	st.param.b64 	[param0], %rd6;
	.param .b64 param1;
	st.param.b64 	[param1], %rd3;
	.param .b32 retval0;
	call.uni (retval0), 
	vprintf, 
	(
	param0, 
	param1
	);
	ld.param.b32 	%r117, [retval0];
	} // callseq 0
	setp.ne.s32 	%p1, %r1, 0;
	@%p1 bra 	$L__BB0_10;
	ld.global.u32 	%r2, [PAGE_ENTRIES];
	shl.b32 	%r119, %r2, 3;
	mov.u32 	%r120, pt;
	add.s32 	%r121, %r120, %r119;
	mov.b32 	%r122, 0;
	st.shared.u32 	[%r121], %r122;
	setp.lt.s32 	%p2, %r2, 1;
	@%p2 bra 	$L__BB0_10;
	shr.u32 	%r3, %r2, 2;
	and.b32  	%r4, %r2, 3;
	setp.lt.u32 	%p3, %r2, 4;
	mov.b32 	%r310, 0;
	@%p3 bra 	$L__BB0_5;
	and.b32  	%r310, %r2, 2147483644;
	mov.b32 	%r308, 0;
$L__BB0_4:
	.pragma "nounroll";
	shl.b32 	%r125, %r308, 5;
	rem.u32 	%r126, %r125, %r3;
	shl.b32 	%r127, %r308, 2;
	add.s32 	%r129, %r120, %r127;
	shl.b32 	%r130, %r2, 2;
	add.s32 	%r131, %r129, %r130;
	mov.b32 	%r132, 0;
	st.shared.u32 	[%r131], %r132;
	add.s32 	%r133, %r125, 32;
	rem.u32 	%r134, %r133, %r3;
	st.shared.v2.u32 	[%r129], {%r126, %r134};
	st.shared.u32 	[%r131+4], %r132;
	add.s32 	%r135, %r125, 64;
	rem.u32 	%r136, %r135, %r3;
	st.shared.u32 	[%r129+8], %r136;
	st.shared.u32 	[%r131+8], %r132;
	add.s32 	%r137, %r125, 96;
	rem.u32 	%r138, %r137, %r3;
	st.shared.u32 	[%r129+12], %r138;
	st.shared.u32 	[%r131+12], %r132;
	add.s32 	%r308, %r308, 4;
	setp.ne.s32 	%p4, %r308, %r310;
	@%p4 bra 	$L__BB0_4;
$L__BB0_5:
	setp.eq.s32 	%p5, %r4, 0;
	@%p5 bra 	$L__BB0_10;
	setp.eq.s32 	%p6, %r4, 1;
	@%p6 bra 	$L__BB0_8;
	shl.b32 	%r139, %r310, 5;
	rem.s32 	%r140, %r139, %r3;
	shl.b32 	%r141, %r310, 2;
	add.s32 	%r143, %r120, %r141;
	st.shared.u32 	[%r143], %r140;
	shl.b32 	%r144, %r2, 2;
	add.s32 	%r145, %r143, %r144;
	mov.b32 	%r146, 0;
	st.shared.u32 	[%r145], %r146;
	add.s32 	%r147, %r139, 32;
	rem.s32 	%r148, %r147, %r3;
	st.shared.u32 	[%r143+4], %r148;
	st.shared.u32 	[%r145+4], %r146;
	add.s32 	%r310, %r310, 2;
$L__BB0_8:
	and.b32  	%r149, %r2, 1;
	setp.eq.b32 	%p7, %r149, 1;
	not.pred 	%p8, %p7;
	@%p8 bra 	$L__BB0_10;
	shl.b32 	%r150, %r310, 5;
	rem.s32 	%r151, %r150, %r3;
	shl.b32 	%r152, %r310, 2;
	add.s32 	%r154, %r120, %r152;
	st.shared.u32 	[%r154], %r151;
	shl.b32 	%r155, %r2, 2;
	add.s32 	%r156, %r154, %r155;
	mov.b32 	%r157, 0;
	st.shared.u32 	[%r156], %r157;
$L__BB0_10:
	shl.b32 	%r11, %r1, 15;
	mov.b32 	%r311, 0;
	mov.u32 	%r160, pt;
	mov.u64 	%rd16, input;
	mov.u64 	%rd19, storage;
$L__BB0_11:
	setp.lt.s32 	%p9, %r116, 1;
	setp.ne.s32 	%p10, %r1, %r311;
	or.pred  	%p11, %p10, %p9;
	@%p11 bra 	$L__BB0_31;
	ld.global.u32 	%r13, [PAGE_ENTRIES];
	shl.b32 	%r159, %r13, 3;
	add.s32 	%r14, %r160, %r159;
	mul.lo.s32 	%r161, %r13, %r1;
	shr.u32 	%r15, %r161, 2;
	setp.lt.s32 	%p12, %r13, 4;
	ld.global.u32 	%r21, [PAGEFAULT];
	@%p12 bra 	$L__BB0_26;
	shr.u32 	%r17, %r13, 2;
	ld.shared.u32 	%r312, [%r14];
	add.s32 	%r19, %r15, %r13;
	mov.b32 	%r314, 0;
$L__BB0_14:
	add.s32 	%r184, %r314, %r11;
	cvt.u64.u32 	%rd15, %r184;
	add.s64 	%rd17, %rd16, %rd15;
	ld.global.u8 	%rs1, [%rd17];
	shr.u32 	%r23, %r314, 5;
	setp.eq.s32 	%p15, %r312, -1;
	mov.b32 	%r323, -1;
	@%p15 bra 	$L__BB0_16;
	add.s32 	%r323, %r312, 1;
	st.shared.u32 	[%r14], %r323;
$L__BB0_16:
	mov.b32 	%r315, 0;
$L__BB0_17:
	add.s32 	%r186, %r315, %r15;
	shl.b32 	%r187, %r186, 2;
	add.s32 	%r26, %r160, %r187;
	ld.shared.u32 	%r27, [%r26];
	shr.u32 	%r189, %r27, 15;
	setp.eq.s32 	%p16, %r189, %r23;
	@%p16 bra 	$L__BB0_23;
	add.s32 	%r315, %r315, 1;
	setp.eq.s32 	%p17, %r315, %r17;
	@%p17 bra 	$L__BB0_19;
	bra.uni 	$L__BB0_17;
$L__BB0_19:
	add.s32 	%r21, %r21, 1;
	st.global.u32 	[PAGEFAULT], %r21;
	mov.b32 	%r317, -1;
	mov.b32 	%r316, 0;
	mov.u32 	%r318, %r316;
$L__BB0_20:
	add.s32 	%r194, %r316, %r19;
	shl.b32 	%r195, %r194, 2;
	add.s32 	%r197, %r160, %r195;
	ld.shared.u32 	%r35, [%r197];
	setp.eq.s32 	%p19, %r35, 0;
	mov.u32 	%r319, %r316;
	@%p19 bra 	$L__BB0_22;
	setp.lt.u32 	%p20, %r35, %r317;
	selp.b32 	%r318, %r316, %r318, %p20;
	min.u32 	%r317, %r35, %r317;
	add.s32 	%r316, %r316, 1;
	setp.ne.s32 	%p21, %r316, %r17;
	mov.u32 	%r319, %r318;
	@%p21 bra 	$L__BB0_20;
$L__BB0_22:
	add.s32 	%r198, %r319, %r15;
	shl.b32 	%r199, %r198, 2;
	add.s32 	%r201, %r160, %r199;
	ld.shared.u32 	%r202, [%r201];
	and.b32  	%r322, %r202, 32767;
	shr.u32 	%r203, %r202, 10;
	and.b32  	%r204, %r203, 4194272;
	add.s32 	%r205, %r204, %r11;
	and.b32  	%r206, %r314, 2147483616;
	add.s32 	%r207, %r206, %r11;
	mov.u32 	%r208, _ZZ8mykerneliE4data;
	add.s32 	%r209, %r208, %r322;
	ld.shared.u8 	%rs67, [%r209];
	cvt.u64.u32 	%rd18, %r205;
	add.s64 	%rd20, %rd19, %rd18;
	st.global.u8 	[%rd20], %rs67;
	cvt.u64.u32 	%rd21, %r207;
	add.s64 	%rd22, %rd19, %rd21;
	ld.global.u8 	%rs68, [%rd22];
	st.shared.u8 	[%r209], %rs68;
	ld.shared.u8 	%rs69, [%r209+1];
	st.global.u8 	[%rd20+1], %rs69;
	ld.global.u8 	%rs70, [%rd22+1];
	st.shared.u8 	[%r209+1], %rs70;
	ld.shared.u8 	%rs71, [%r209+2];
	st.global.u8 	[%rd20+2], %rs71;
	ld.global.u8 	%rs72, [%rd22+2];
	st.shared.u8 	[%r209+2], %rs72;
	ld.shared.u8 	%rs73, [%r209+3];
	st.global.u8 	[%rd20+3], %rs73;
	ld.global.u8 	%rs74, [%rd22+3];
	st.shared.u8 	[%r209+3], %rs74;
	ld.shared.u8 	%rs75, [%r209+4];
	st.global.u8 	[%rd20+4], %rs75;
	ld.global.u8 	%rs76, [%rd22+4];
	st.shared.u8 	[%r209+4], %rs76;
	ld.shared.u8 	%rs77, [%r209+5];
	st.global.u8 	[%rd20+5], %rs77;
	ld.global.u8 	%rs78, [%rd22+5];
	st.shared.u8 	[%r209+5], %rs78;
	ld.shared.u8 	%rs79, [%r209+6];
	st.global.u8 	[%rd20+6], %rs79;
	ld.global.u8 	%rs80, [%rd22+6];
	st.shared.u8 	[%r209+6], %rs80;
	ld.shared.u8 	%rs81, [%r209+7];
	st.global.u8 	[%rd20+7], %rs81;
	ld.global.u8 	%rs82, [%rd22+7];
	st.shared.u8 	[%r209+7], %rs82;
	ld.shared.u8 	%rs83, [%r209+8];
	st.global.u8 	[%rd20+8], %rs83;
	ld.global.u8 	%rs84, [%rd22+8];
	st.shared.u8 	[%r209+8], %rs84;
	ld.shared.u8 	%rs85, [%r209+9];
	st.global.u8 	[%rd20+9], %rs85;
	ld.global.u8 	%rs86, [%rd22+9];
	st.shared.u8 	[%r209+9], %rs86;
	ld.shared.u8 	%rs87, [%r209+10];
	st.global.u8 	[%rd20+10], %rs87;
	ld.global.u8 	%rs88, [%rd22+10];
	st.shared.u8 	[%r209+10], %rs88;
	ld.shared.u8 	%rs89, [%r209+11];
	st.global.u8 	[%rd20+11], %rs89;
	ld.global.u8 	%rs90, [%rd22+11];
	st.shared.u8 	[%r209+11], %rs90;
	ld.shared.u8 	%rs91, [%r209+12];
	st.global.u8 	[%rd20+12], %rs91;
	ld.global.u8 	%rs92, [%rd22+12];
	st.shared.u8 	[%r209+12], %rs92;
	ld.shared.u8 	%rs93, [%r209+13];
	st.global.u8 	[%rd20+13], %rs93;
	ld.global.u8 	%rs94, [%rd22+13];
	st.shared.u8 	[%r209+13], %rs94;
	ld.shared.u8 	%rs95, [%r209+14];
	st.global.u8 	[%rd20+14], %rs95;
	ld.global.u8 	%rs96, [%rd22+14];
	st.shared.u8 	[%r209+14], %rs96;
	ld.shared.u8 	%rs97, [%r209+15];
	st.global.u8 	[%rd20+15], %rs97;
	ld.global.u8 	%rs98, [%rd22+15];
	st.shared.u8 	[%r209+15], %rs98;
	ld.shared.u8 	%rs99, [%r209+16];
	st.global.u8 	[%rd20+16], %rs99;
	ld.global.u8 	%rs100, [%rd22+16];
	st.shared.u8 	[%r209+16], %rs100;
	ld.shared.u8 	%rs101, [%r209+17];
	st.global.u8 	[%rd20+17], %rs101;
	ld.global.u8 	%rs102, [%rd22+17];
	st.shared.u8 	[%r209+17], %rs102;
	ld.shared.u8 	%rs103, [%r209+18];
	st.global.u8 	[%rd20+18], %rs103;
	ld.global.u8 	%rs104, [%rd22+18];
	st.shared.u8 	[%r209+18], %rs104;
	ld.shared.u8 	%rs105, [%r209+19];
	st.global.u8 	[%rd20+19], %rs105;
	ld.global.u8 	%rs106, [%rd22+19];
	st.shared.u8 	[%r209+19], %rs106;
	ld.shared.u8 	%rs107, [%r209+20];
	st.global.u8 	[%rd20+20], %rs107;
	ld.global.u8 	%rs108, [%rd22+20];
	st.shared.u8 	[%r209+20], %rs108;
	ld.shared.u8 	%rs109, [%r209+21];
	st.global.u8 	[%rd20+21], %rs109;
	ld.global.u8 	%rs110, [%rd22+21];
	st.shared.u8 	[%r209+21], %rs110;
	ld.shared.u8 	%rs111, [%r209+22];
	st.global.u8 	[%rd20+22], %rs111;
	ld.global.u8 	%rs112, [%rd22+22];
	st.shared.u8 	[%r209+22], %rs112;
	ld.shared.u8 	%rs113, [%r209+23];
	st.global.u8 	[%rd20+23], %rs113;
	ld.global.u8 	%rs114, [%rd22+23];
	st.shared.u8 	[%r209+23], %rs114;
	ld.shared.u8 	%rs115, [%r209+24];
	st.global.u8 	[%rd20+24], %rs115;
	ld.global.u8 	%rs116, [%rd22+24];
	st.shared.u8 	[%r209+24], %rs116;
	ld.shared.u8 	%rs117, [%r209+25];
	st.global.u8 	[%rd20+25], %rs117;
	ld.global.u8 	%rs118, [%rd22+25];
	st.shared.u8 	[%r209+25], %rs118;
	ld.shared.u8 	%rs119, [%r209+26];
	st.global.u8 	[%rd20+26], %rs119;
	ld.global.u8 	%rs120, [%rd22+26];
	st.shared.u8 	[%r209+26], %rs120;
	ld.shared.u8 	%rs121, [%r209+27];
	st.global.u8 	[%rd20+27], %rs121;
	ld.global.u8 	%rs122, [%rd22+27];
	st.shared.u8 	[%r209+27], %rs122;
	ld.shared.u8 	%rs123, [%r209+28];
	st.global.u8 	[%rd20+28], %rs123;
	ld.global.u8 	%rs124, [%rd22+28];
	st.shared.u8 	[%r209+28], %rs124;
	ld.shared.u8 	%rs125, [%r209+29];
	st.global.u8 	[%rd20+29], %rs125;
	ld.global.u8 	%rs126, [%rd22+29];
	st.shared.u8 	[%r209+29], %rs126;
	ld.shared.u8 	%rs127, [%r209+30];
	st.global.u8 	[%rd20+30], %rs127;
	ld.global.u8 	%rs128, [%rd22+30];
	st.shared.u8 	[%r209+30], %rs128;
	ld.shared.u8 	%rs129, [%r209+31];
	st.global.u8 	[%rd20+31], %rs129;
	ld.global.u8 	%rs130, [%rd22+31];
	st.shared.u8 	[%r209+31], %rs130;
	shl.b32 	%r210, %r23, 15;
	or.b32  	%r211, %r322, %r210;
	st.shared.u32 	[%r201], %r211;
	ld.shared.u32 	%r312, [%r14];
	shl.b32 	%r212, %r13, 2;
	add.s32 	%r213, %r201, %r212;
	st.shared.u32 	[%r213], %r312;
	bra.uni 	$L__BB0_25;
$L__BB0_23:
	shl.b32 	%r190, %r13, 2;
	add.s32 	%r29, %r26, %r190;
	ld.shared.u32 	%r191, [%r29];
	setp.eq.s32 	%p18, %r191, 0;
	@%p18 bra 	$L__BB0_19;
	st.shared.u32 	[%r29], %r323;
	and.b32  	%r322, %r27, 32767;
	mov.u32 	%r312, %r323;
$L__BB0_25:
	and.b32  	%r214, %r314, 31;
	add.s32 	%r215, %r322, %r214;
	mov.u32 	%r216, _ZZ8mykerneliE4data;
	add.s32 	%r217, %r216, %r215;
	st.shared.u8 	[%r217], %rs1;
	add.s32 	%r314, %r314, 1;
	setp.eq.s32 	%p22, %r314, %r116;
	@%p22 bra 	$L__BB0_31;
	bra.uni 	$L__BB0_14;
$L__BB0_26:
	ld.shared.u32 	%r324, [%r14];
	shl.b32 	%r163, %r15, 2;
	add.s32 	%r48, %r160, %r163;
	shl.b32 	%r165, %r13, 2;
	add.s32 	%r49, %r48, %r165;
	mov.b32 	%r326, 0;
$L__BB0_27:
	add.s32 	%r166, %r326, %r11;
	cvt.u64.u32 	%rd7, %r166;
	add.s64 	%rd9, %rd16, %rd7;
	ld.global.u8 	%rs2, [%rd9];
	setp.eq.s32 	%p13, %r324, -1;
	@%p13 bra 	$L__BB0_29;
	add.s32 	%r167, %r324, 1;
	st.shared.u32 	[%r14], %r167;
$L__BB0_29:
	add.s32 	%r21, %r21, 1;
	ld.shared.u32 	%r168, [%r48];
	and.b32  	%r169, %r168, 32767;
	shr.u32 	%r170, %r168, 10;
	and.b32  	%r171, %r170, 4194272;
	add.s32 	%r172, %r171, %r11;
	and.b32  	%r173, %r326, 2147483616;
	add.s32 	%r174, %r173, %r11;
	mov.u32 	%r175, _ZZ8mykerneliE4data;
	add.s32 	%r176, %r175, %r169;
	ld.shared.u8 	%rs3, [%r176];
	cvt.u64.u32 	%rd10, %r172;
	add.s64 	%rd12, %rd19, %rd10;
	st.global.u8 	[%rd12], %rs3;
	cvt.u64.u32 	%rd13, %r174;
	add.s64 	%rd14, %rd19, %rd13;
	ld.global.u8 	%rs4, [%rd14];
	st.shared.u8 	[%r176], %rs4;
	ld.shared.u8 	%rs5, [%r176+1];
	st.global.u8 	[%rd12+1], %rs5;
	ld.global.u8 	%rs6, [%rd14+1];
	st.shared.u8 	[%r176+1], %rs6;
	ld.shared.u8 	%rs7, [%r176+2];
	st.global.u8 	[%rd12+2], %rs7;
	ld.global.u8 	%rs8, [%rd14+2];
	st.shared.u8 	[%r176+2], %rs8;
	ld.shared.u8 	%rs9, [%r176+3];
	st.global.u8 	[%rd12+3], %rs9;
	ld.global.u8 	%rs10, [%rd14+3];
	st.shared.u8 	[%r176+3], %rs10;
	ld.shared.u8 	%rs11, [%r176+4];
	st.global.u8 	[%rd12+4], %rs11;
	ld.global.u8 	%rs12, [%rd14+4];
	st.shared.u8 	[%r176+4], %rs12;
	ld.shared.u8 	%rs13, [%r176+5];
	st.global.u8 	[%rd12+5], %rs13;
	ld.global.u8 	%rs14, [%rd14+5];
	st.shared.u8 	[%r176+5], %rs14;
	ld.shared.u8 	%rs15, [%r176+6];
	st.global.u8 	[%rd12+6], %rs15;
	ld.global.u8 	%rs16, [%rd14+6];
	st.shared.u8 	[%r176+6], %rs16;
	ld.shared.u8 	%rs17, [%r176+7];
	st.global.u8 	[%rd12+7], %rs17;
	ld.global.u8 	%rs18, [%rd14+7];
	st.shared.u8 	[%r176+7], %rs18;
	ld.shared.u8 	%rs19, [%r176+8];
	st.global.u8 	[%rd12+8], %rs19;
	ld.global.u8 	%rs20, [%rd14+8];
	st.shared.u8 	[%r176+8], %rs20;
	ld.shared.u8 	%rs21, [%r176+9];
	st.global.u8 	[%rd12+9], %rs21;
	ld.global.u8 	%rs22, [%rd14+9];
	st.shared.u8 	[%r176+9], %rs22;
	ld.shared.u8 	%rs23, [%r176+10];
	st.global.u8 	[%rd12+10], %rs23;
	ld.global.u8 	%rs24, [%rd14+10];
	st.shared.u8 	[%r176+10], %rs24;
	ld.shared.u8 	%rs25, [%r176+11];
	st.global.u8 	[%rd12+11], %rs25;
	ld.global.u8 	%rs26, [%rd14+11];
	st.shared.u8 	[%r176+11], %rs26;
	ld.shared.u8 	%rs27, [%r176+12];
	st.global.u8 	[%rd12+12], %rs27;
	ld.global.u8 	%rs28, [%rd14+12];
	st.shared.u8 	[%r176+12], %rs28;
	ld.shared.u8 	%rs29, [%r176+13];
	st.global.u8 	[%rd12+13], %rs29;
	ld.global.u8 	%rs30, [%rd14+13];
	st.shared.u8 	[%r176+13], %rs30;
	ld.shared.u8 	%rs31, [%r176+14];
	st.global.u8 	[%rd12+14], %rs31;
	ld.global.u8 	%rs32, [%rd14+14];
	st.shared.u8 	[%r176+14], %rs32;
	ld.shared.u8 	%rs33, [%r176+15];
	st.global.u8 	[%rd12+15], %rs33;
	ld.global.u8 	%rs34, [%rd14+15];
	st.shared.u8 	[%r176+15], %rs34;
	ld.shared.u8 	%rs35, [%r176+16];
	st.global.u8 	[%rd12+16], %rs35;
	ld.global.u8 	%rs36, [%rd14+16];
	st.shared.u8 	[%r176+16], %rs36;
	ld.shared.u8 	%rs37, [%r176+17];
	st.global.u8 	[%rd12+17], %rs37;
	ld.global.u8 	%rs38, [%rd14+17];
	st.shared.u8 	[%r176+17], %rs38;
	ld.shared.u8 	%rs39, [%r176+18];
	st.global.u8 	[%rd12+18], %rs39;
	ld.global.u8 	%rs40, [%rd14+18];
	st.shared.u8 	[%r176+18], %rs40;
	ld.shared.u8 	%rs41, [%r176+19];
	st.global.u8 	[%rd12+19], %rs41;
	ld.global.u8 	%rs42, [%rd14+19];
	st.shared.u8 	[%r176+19], %rs42;
	ld.shared.u8 	%rs43, [%r176+20];
	st.global.u8 	[%rd12+20], %rs43;
	ld.global.u8 	%rs44, [%rd14+20];
	st.shared.u8 	[%r176+20], %rs44;
	ld.shared.u8 	%rs45, [%r176+21];
	st.global.u8 	[%rd12+21], %rs45;
	ld.global.u8 	%rs46, [%rd14+21];
	st.shared.u8 	[%r176+21], %rs46;
	ld.shared.u8 	%rs47, [%r176+22];
	st.global.u8 	[%rd12+22], %rs47;
	ld.global.u8 	%rs48, [%rd14+22];
	st.shared.u8 	[%r176+22], %rs48;
	ld.shared.u8 	%rs49, [%r176+23];
	st.global.u8 	[%rd12+23], %rs49;
	ld.global.u8 	%rs50, [%rd14+23];
	st.shared.u8 	[%r176+23], %rs50;
	ld.shared.u8 	%rs51, [%r176+24];
	st.global.u8 	[%rd12+24], %rs51;
	ld.global.u8 	%rs52, [%rd14+24];
	st.shared.u8 	[%r176+24], %rs52;
	ld.shared.u8 	%rs53, [%r176+25];
	st.global.u8 	[%rd12+25], %rs53;
	ld.global.u8 	%rs54, [%rd14+25];
	st.shared.u8 	[%r176+25], %rs54;
	ld.shared.u8 	%rs55, [%r176+26];
	st.global.u8 	[%rd12+26], %rs55;
	ld.global.u8 	%rs56, [%rd14+26];
	st.shared.u8 	[%r176+26], %rs56;
	ld.shared.u8 	%rs57, [%r176+27];
	st.global.u8 	[%rd12+27], %rs57;
	ld.global.u8 	%rs58, [%rd14+27];
	st.shared.u8 	[%r176+27], %rs58;
	ld.shared.u8 	%rs59, [%r176+28];
	st.global.u8 	[%rd12+28], %rs59;
	ld.global.u8 	%rs60, [%rd14+28];
	st.shared.u8 	[%r176+28], %rs60;
	ld.shared.u8 	%rs61, [%r176+29];
	st.global.u8 	[%rd12+29], %rs61;
	ld.global.u8 	%rs62, [%rd14+29];
	st.shared.u8 	[%r176+29], %rs62;
	ld.shared.u8 	%rs63, [%r176+30];
	st.global.u8 	[%rd12+30], %rs63;
	ld.global.u8 	%rs64, [%rd14+30];
	st.shared.u8 	[%r176+30], %rs64;
	ld.shared.u8 	%rs65, [%r176+31];
	st.global.u8 	[%rd12+31], %rs65;
	ld.global.u8 	%rs66, [%rd14+31];
	st.shared.u8 	[%r176+31], %rs66;
	shl.b32 	%r177, %r326, 10;
	and.b32  	%r178, %r177, -32768;
	or.b32  	%r179, %r169, %r178;
	st.shared.u32 	[%r48], %r179;
	ld.shared.u32 	%r324, [%r14];
	st.shared.u32 	[%r49], %r324;
	and.b32  	%r180, %r326, 31;
	add.s32 	%r181, %r176, %r180;
	st.shared.u8 	[%r181], %rs2;
	add.s32 	%r326, %r326, 1;
	setp.ne.s32 	%p14, %r326, %r116;
	@%p14 bra 	$L__BB0_27;
	st.global.u32 	[PAGEFAULT], %r21;
$L__BB0_31:
	bar.sync 	0;
	add.s32 	%r311, %r311, 1;
	setp.ne.s32 	%p23, %r311, 4;
	@%p23 bra 	$L__BB0_11;
	add.s32 	%r57, %r116, -9;
	mov.u32 	%r327, %r116;
$L__BB0_33:
	mov.u32 	%r58, %r327;
	add.s32 	%r327, %r58, -1;
	shr.u32 	%r60, %r327, 5;
	and.b32  	%r219, %r327, -32;
	add.s32 	%r220, %r219, %r11;
	shl.b32 	%r61, %r60, 15;
	cvt.u64.u32 	%rd23, %r220;
	add.s64 	%rd2, %rd19, %rd23;
	mov.b32 	%r328, 0;
$L__BB0_34:
	setp.ne.s32 	%p24, %r1, %r328;
	@%p24 bra 	$L__BB0_60;
	ld.global.u32 	%r63, [PAGE_ENTRIES];
	shl.b32 	%r222, %r63, 3;
	add.s32 	%r64, %r160, %r222;
	ld.shared.u32 	%r65, [%r64];
	setp.eq.s32 	%p25, %r65, -1;
	mov.b32 	%r329, -1;
	@%p25 bra 	$L__BB0_37;
	add.s32 	%r329, %r65, 1;
	st.shared.u32 	[%r64], %r329;
$L__BB0_37:
	mul.lo.s32 	%r224, %r63, %r1;
	shr.u32 	%r68, %r224, 2;
	setp.lt.s32 	%p26, %r63, 4;
	@%p26 bra 	$L__BB0_58;
	shr.u32 	%r69, %r63, 2;
	mov.b32 	%r330, 0;
$L__BB0_39:
	add.s32 	%r229, %r330, %r68;
	shl.b32 	%r230, %r229, 2;
	add.s32 	%r71, %r160, %r230;
	ld.shared.u32 	%r232, [%r71];
	shr.u32 	%r233, %r232, 15;
	setp.ne.s32 	%p27, %r233, %r60;
	@%p27 bra 	$L__BB0_54;
	shl.b32 	%r234, %r63, 2;
	add.s32 	%r72, %r71, %r234;
	ld.shared.u32 	%r235, [%r72];
	setp.eq.s32 	%p29, %r235, 0;
	@%p29 bra 	$L__BB0_55;
	st.shared.u32 	[%r72], %r329;
	bra.uni 	$L__BB0_60;
$L__BB0_42:
	setp.gt.s32 	%p34, %r58, %r57;
	@%p34 bra 	$L__BB0_33;
	add.u64 	%rd28, %SP, 0;
	add.u64 	%rd1, %SPL, 0;
	mov.b32 	%r335, 0;
	mov.u64 	%rd35, result;
	mov.u64 	%rd39, $str;
$L__BB0_44:
	setp.ne.s32 	%p35, %r1, %r335;
	@%p35 bra 	$L__BB0_68;
	setp.lt.s32 	%p36, %r116, 1;
	@%p36 bra 	$L__BB0_68;
	mov.b32 	%r336, 0;
$L__BB0_47:
	shr.u32 	%r86, %r336, 5;
	ld.global.u32 	%r87, [PAGE_ENTRIES];
	shl.b32 	%r262, %r87, 3;
	add.s32 	%r88, %r160, %r262;
	ld.shared.u32 	%r89, [%r88];
	setp.eq.s32 	%p37, %r89, -1;
	mov.b32 	%r337, -1;
	@%p37 bra 	$L__BB0_49;
	add.s32 	%r337, %r89, 1;
	st.shared.u32 	[%r88], %r337;
$L__BB0_49:
	mul.lo.s32 	%r264, %r87, %r1;
	shr.u32 	%r92, %r264, 2;
	setp.lt.s32 	%p38, %r87, 4;
	@%p38 bra 	$L__BB0_65;
	shr.u32 	%r93, %r87, 2;
	neg.s32 	%r339, %r93;
	shl.b32 	%r268, %r92, 2;
	add.s32 	%r338, %r160, %r268;
$L__BB0_51:
	ld.shared.u32 	%r98, [%r338];
	shr.u32 	%r270, %r98, 15;
	setp.ne.s32 	%p39, %r270, %r86;
	@%p39 bra 	$L__BB0_61;
	shl.b32 	%r271, %r87, 2;
	add.s32 	%r99, %r338, %r271;
	ld.shared.u32 	%r272, [%r99];
	setp.eq.s32 	%p41, %r272, 0;
	@%p41 bra 	$L__BB0_62;
	st.shared.u32 	[%r99], %r337;
	and.b32  	%r344, %r98, 32767;
	bra.uni 	$L__BB0_67;
$L__BB0_54:
	add.s32 	%r330, %r330, 1;
	setp.ne.s32 	%p28, %r330, %r69;
	@%p28 bra 	$L__BB0_39;
$L__BB0_55:
	ld.global.u32 	%r238, [PAGEFAULT];
	add.s32 	%r239, %r238, 1;
	st.global.u32 	[PAGEFAULT], %r239;
	add.s32 	%r74, %r68, %r63;
	mov.b32 	%r332, -1;
	mov.b32 	%r331, 0;
	mov.u32 	%r333, %r331;
$L__BB0_56:
	add.s32 	%r240, %r331, %r74;
	shl.b32 	%r241, %r240, 2;
	add.s32 	%r243, %r160, %r241;
	ld.shared.u32 	%r78, [%r243];
	setp.eq.s32 	%p30, %r78, 0;
	mov.u32 	%r334, %r331;
	@%p30 bra 	$L__BB0_59;
	setp.lt.u32 	%p31, %r78, %r332;
	selp.b32 	%r333, %r331, %r333, %p31;
	min.u32 	%r332, %r78, %r332;
	add.s32 	%r331, %r331, 1;
	setp.eq.s32 	%p32, %r331, %r69;
	mov.u32 	%r334, %r333;
	@%p32 bra 	$L__BB0_59;
	bra.uni 	$L__BB0_56;
$L__BB0_58:
	ld.global.u32 	%r226, [PAGEFAULT];
	add.s32 	%r227, %r226, 1;
	st.global.u32 	[PAGEFAULT], %r227;
	mov.b32 	%r334, 0;
$L__BB0_59:
	add.s32 	%r244, %r334, %r68;
	shl.b32 	%r245, %r244, 2;
	add.s32 	%r247, %r160, %r245;
	ld.shared.u32 	%r248, [%r247];
	and.b32  	%r249, %r248, 32767;
	shr.u32 	%r250, %r248, 10;
	and.b32  	%r251, %r250, 4194272;
	add.s32 	%r252, %r251, %r11;
	mov.u32 	%r253, _ZZ8mykerneliE4data;
	add.s32 	%r254, %r253, %r249;
	ld.shared.u8 	%rs131, [%r254];
	cvt.u64.u32 	%rd25, %r252;
	add.s64 	%rd27, %rd19, %rd25;
	st.global.u8 	[%rd27], %rs131;
	ld.global.u8 	%rs132, [%rd2];
	st.shared.u8 	[%r254], %rs132;
	ld.shared.u8 	%rs133, [%r254+1];
	st.global.u8 	[%rd27+1], %rs133;
	ld.global.u8 	%rs134, [%rd2+1];
	st.shared.u8 	[%r254+1], %rs134;
	ld.shared.u8 	%rs135, [%r254+2];
	st.global.u8 	[%rd27+2], %rs135;
	ld.global.u8 	%rs136, [%rd2+2];
	st.shared.u8 	[%r254+2], %rs136;
	ld.shared.u8 	%rs137, [%r254+3];
	st.global.u8 	[%rd27+3], %rs137;
	ld.global.u8 	%rs138, [%rd2+3];
	st.shared.u8 	[%r254+3], %rs138;
	ld.shared.u8 	%rs139, [%r254+4];
	st.global.u8 	[%rd27+4], %rs139;
	ld.global.u8 	%rs140, [%rd2+4];
	st.shared.u8 	[%r254+4], %rs140;
	ld.shared.u8 	%rs141, [%r254+5];
	st.global.u8 	[%rd27+5], %rs141;
	ld.global.u8 	%rs142, [%rd2+5];
	st.shared.u8 	[%r254+5], %rs142;
	ld.shared.u8 	%rs143, [%r254+6];
	st.global.u8 	[%rd27+6], %rs143;
	ld.global.u8 	%rs144, [%rd2+6];
	st.shared.u8 	[%r254+6], %rs144;
	ld.shared.u8 	%rs145, [%r254+7];
	st.global.u8 	[%rd27+7], %rs145;
	ld.global.u8 	%rs146, [%rd2+7];
	st.shared.u8 	[%r254+7], %rs146;
	ld.shared.u8 	%rs147, [%r254+8];
	st.global.u8 	[%rd27+8], %rs147;
	ld.global.u8 	%rs148, [%rd2+8];
	st.shared.u8 	[%r254+8], %rs148;
	ld.shared.u8 	%rs149, [%r254+9];
	st.global.u8 	[%rd27+9], %rs149;
	ld.global.u8 	%rs150, [%rd2+9];
	st.shared.u8 	[%r254+9], %rs150;
	ld.shared.u8 	%rs151, [%r254+10];
	st.global.u8 	[%rd27+10], %rs151;
	ld.global.u8 	%rs152, [%rd2+10];
	st.shared.u8 	[%r254+10], %rs152;
	ld.shared.u8 	%rs153, [%r254+11];
	st.global.u8 	[%rd27+11], %rs153;
	ld.global.u8 	%rs154, [%rd2+11];
	st.shared.u8 	[%r254+11], %rs154;
	ld.shared.u8 	%rs155, [%r254+12];
	st.global.u8 	[%rd27+12], %rs155;
	ld.global.u8 	%rs156, [%rd2+12];
	st.shared.u8 	[%r254+12], %rs156;
	ld.shared.u8 	%rs157, [%r254+13];
	st.global.u8 	[%rd27+13], %rs157;
	ld.global.u8 	%rs158, [%rd2+13];
	st.shared.u8 	[%r254+13], %rs158;
	ld.shared.u8 	%rs159, [%r254+14];
	st.global.u8 	[%rd27+14], %rs159;
	ld.global.u8 	%rs160, [%rd2+14];
	st.shared.u8 	[%r254+14], %rs160;
	ld.shared.u8 	%rs161, [%r254+15];
	st.global.u8 	[%rd27+15], %rs161;
	ld.global.u8 	%rs162, [%rd2+15];
	st.shared.u8 	[%r254+15], %rs162;
	ld.shared.u8 	%rs163, [%r254+16];
	st.global.u8 	[%rd27+16], %rs163;
	ld.global.u8 	%rs164, [%rd2+16];
	st.shared.u8 	[%r254+16], %rs164;
	ld.shared.u8 	%rs165, [%r254+17];
	st.global.u8 	[%rd27+17], %rs165;
	ld.global.u8 	%rs166, [%rd2+17];
	st.shared.u8 	[%r254+17], %rs166;
	ld.shared.u8 	%rs167, [%r254+18];
	st.global.u8 	[%rd27+18], %rs167;
	ld.global.u8 	%rs168, [%rd2+18];
	st.shared.u8 	[%r254+18], %rs168;
	ld.shared.u8 	%rs169, [%r254+19];
	st.global.u8 	[%rd27+19], %rs169;
	ld.global.u8 	%rs170, [%rd2+19];
	st.shared.u8 	[%r254+19], %rs170;
	ld.shared.u8 	%rs171, [%r254+20];
	st.global.u8 	[%rd27+20], %rs171;
	ld.global.u8 	%rs172, [%rd2+20];
	st.shared.u8 	[%r254+20], %rs172;
	ld.shared.u8 	%rs173, [%r254+21];
	st.global.u8 	[%rd27+21], %rs173;
	ld.global.u8 	%rs174, [%rd2+21];
	st.shared.u8 	[%r254+21], %rs174;
	ld.shared.u8 	%rs175, [%r254+22];
	st.global.u8 	[%rd27+22], %rs175;
	ld.global.u8 	%rs176, [%rd2+22];
	st.shared.u8 	[%r254+22], %rs176;
	ld.shared.u8 	%rs177, [%r254+23];
	st.global.u8 	[%rd27+23], %rs177;
	ld.global.u8 	%rs178, [%rd2+23];
	st.shared.u8 	[%r254+23], %rs178;
	ld.shared.u8 	%rs179, [%r254+24];
	st.global.u8 	[%rd27+24], %rs179;
	ld.global.u8 	%rs180, [%rd2+24];
	st.shared.u8 	[%r254+24], %rs180;
	ld.shared.u8 	%rs181, [%r254+25];
	st.global.u8 	[%rd27+25], %rs181;
	ld.global.u8 	%rs182, [%rd2+25];
	st.shared.u8 	[%r254+25], %rs182;
	ld.shared.u8 	%rs183, [%r254+26];
	st.global.u8 	[%rd27+26], %rs183;
	ld.global.u8 	%rs184, [%rd2+26];
	st.shared.u8 	[%r254+26], %rs184;
	ld.shared.u8 	%rs185, [%r254+27];
	st.global.u8 	[%rd27+27], %rs185;
	ld.global.u8 	%rs186, [%rd2+27];
	st.shared.u8 	[%r254+27], %rs186;
	ld.shared.u8 	%rs187, [%r254+28];
	st.global.u8 	[%rd27+28], %rs187;
	ld.global.u8 	%rs188, [%rd2+28];
	st.shared.u8 	[%r254+28], %rs188;
	ld.shared.u8 	%rs189, [%r254+29];
	st.global.u8 	[%rd27+29], %rs189;
	ld.global.u8 	%rs190, [%rd2+29];
	st.shared.u8 	[%r254+29], %rs190;
	ld.shared.u8 	%rs191, [%r254+30];
	st.global.u8 	[%rd27+30], %rs191;
	ld.global.u8 	%rs192, [%rd2+30];
	st.shared.u8 	[%r254+30], %rs192;
	ld.shared.u8 	%rs193, [%r254+31];
	st.global.u8 	[%rd27+31], %rs193;
	ld.global.u8 	%rs194, [%rd2+31];
	st.shared.u8 	[%r254+31], %rs194;
	add.s32 	%r255, %r249, %r61;
	st.shared.u32 	[%r247], %r255;
	ld.shared.u32 	%r256, [%r64];
	shl.b32 	%r257, %r63, 2;
	add.s32 	%r258, %r247, %r257;
	st.shared.u32 	[%r258], %r256;
$L__BB0_60:
	bar.sync 	0;
	add.s32 	%r328, %r328, 1;
	setp.eq.s32 	%p33, %r328, 4;
	@%p33 bra 	$L__BB0_42;
	bra.uni 	$L__BB0_34;
$L__BB0_61:
	add.s32 	%r339, %r339, 1;
	setp.ne.s32 	%p40, %r339, 0;
	add.s32 	%r338, %r338, 4;
	@%p40 bra 	$L__BB0_51;
$L__BB0_62:
	ld.global.u32 	%r275, [PAGEFAULT];
	add.s32 	%r276, %r275, 1;
	st.global.u32 	[PAGEFAULT], %r276;
	add.s32 	%r102, %r92, %r87;
	mov.b32 	%r341, -1;
	mov.b32 	%r340, 0;
	mov.u32 	%r342, %r340;
$L__BB0_63:
	add.s32 	%r277, %r340, %r102;
	shl.b32 	%r278, %r277, 2;
	add.s32 	%r280, %r160, %r278;
	ld.shared.u32 	%r106, [%r280];
	setp.eq.s32 	%p42, %r106, 0;
	mov.u32 	%r343, %r340;
	@%p42 bra 	$L__BB0_66;
	setp.lt.u32 	%p43, %r106, %r341;
	selp.b32 	%r342, %r340, %r342, %p43;
	min.u32 	%r341, %r106, %r341;
	add.s32 	%r340, %r340, 1;
	setp.eq.s32 	%p44, %r340, %r93;
	mov.u32 	%r343, %r342;
	@%p44 bra 	$L__BB0_66;
	bra.uni 	$L__BB0_63;
$L__BB0_65:
	ld.global.u32 	%r266, [PAGEFAULT];
	add.s32 	%r267, %r266, 1;
	st.global.u32 	[PAGEFAULT], %r267;
	mov.b32 	%r343, 0;
$L__BB0_66:
	add.s32 	%r281, %r343, %r92;
	shl.b32 	%r282, %r281, 2;
	add.s32 	%r284, %r160, %r282;
	ld.shared.u32 	%r285, [%r284];
	and.b32  	%r344, %r285, 32767;
	shr.u32 	%r286, %r285, 10;
	and.b32  	%r287, %r286, 4194272;
	add.s32 	%r288, %r287, %r11;
	and.b32  	%r289, %r336, 2147483616;
	add.s32 	%r290, %r289, %r11;
	mov.u32 	%r291, _ZZ8mykerneliE4data;
	add.s32 	%r292, %r291, %r344;
	ld.shared.u8 	%rs195, [%r292];
	cvt.u64.u32 	%rd29, %r288;
	add.s64 	%rd31, %rd19, %rd29;
	st.global.u8 	[%rd31], %rs195;
	cvt.u64.u32 	%rd32, %r290;
	add.s64 	%rd33, %rd19, %rd32;
	ld.global.u8 	%rs196, [%rd33];
	st.shared.u8 	[%r292], %rs196;
	ld.shared.u8 	%rs197, [%r292+1];
	st.global.u8 	[%rd31+1], %rs197;
	ld.global.u8 	%rs198, [%rd33+1];
	st.shared.u8 	[%r292+1], %rs198;
	ld.shared.u8 	%rs199, [%r292+2];
	st.global.u8 	[%rd31+2], %rs199;
	ld.global.u8 	%rs200, [%rd33+2];
	st.shared.u8 	[%r292+2], %rs200;
	ld.shared.u8 	%rs201, [%r292+3];
	st.global.u8 	[%rd31+3], %rs201;
	ld.global.u8 	%rs202, [%rd33+3];
	st.shared.u8 	[%r292+3], %rs202;
	ld.shared.u8 	%rs203, [%r292+4];
	st.global.u8 	[%rd31+4], %rs203;
	ld.global.u8 	%rs204, [%rd33+4];
	st.shared.u8 	[%r292+4], %rs204;
	ld.shared.u8 	%rs205, [%r292+5];
	st.global.u8 	[%rd31+5], %rs205;
	ld.global.u8 	%rs206, [%rd33+5];
	st.shared.u8 	[%r292+5], %rs206;
	ld.shared.u8 	%rs207, [%r292+6];
	st.global.u8 	[%rd31+6], %rs207;
	ld.global.u8 	%rs208, [%rd33+6];
	st.shared.u8 	[%r292+6], %rs208;
	ld.shared.u8 	%rs209, [%r292+7];
	st.global.u8 	[%rd31+7], %rs209;
	ld.global.u8 	%rs210, [%rd33+7];
	st.shared.u8 	[%r292+7], %rs210;
	ld.shared.u8 	%rs211, [%r292+8];
	st.global.u8 	[%rd31+8], %rs211;
	ld.global.u8 	%rs212, [%rd33+8];
	st.shared.u8 	[%r292+8], %rs212;
	ld.shared.u8 	%rs213, [%r292+9];
	st.global.u8 	[%rd31+9], %rs213;
	ld.global.u8 	%rs214, [%rd33+9];
	st.shared.u8 	[%r292+9], %rs214;
	ld.shared.u8 	%rs215, [%r292+10];
	st.global.u8 	[%rd31+10], %rs215;
	ld.global.u8 	%rs216, [%rd33+10];
	st.shared.u8 	[%r292+10], %rs216;
	ld.shared.u8 	%rs217, [%r292+11];
	st.global.u8 	[%rd31+11], %rs217;
	ld.global.u8 	%rs218, [%rd33+11];
	st.shared.u8 	[%r292+11], %rs218;
	ld.shared.u8 	%rs219, [%r292+12];
	st.global.u8 	[%rd31+12], %rs219;
	ld.global.u8 	%rs220, [%rd33+12];
	st.shared.u8 	[%r292+12], %rs220;
	ld.shared.u8 	%rs221, [%r292+13];
	st.global.u8 	[%rd31+13], %rs221;
	ld.global.u8 	%rs222, [%rd33+13];
	st.shared.u8 	[%r292+13], %rs222;
	ld.shared.u8 	%rs223, [%r292+14];
	st.global.u8 	[%rd31+14], %rs223;
	ld.global.u8 	%rs224, [%rd33+14];
	st.shared.u8 	[%r292+14], %rs224;
	ld.shared.u8 	%rs225, [%r292+15];
	st.global.u8 	[%rd31+15], %rs225;
	ld.global.u8 	%rs226, [%rd33+15];
	st.shared.u8 	[%r292+15], %rs226;
	ld.shared.u8 	%rs227, [%r292+16];
	st.global.u8 	[%rd31+16], %rs227;
	ld.global.u8 	%rs228, [%rd33+16];
	st.shared.u8 	[%r292+16], %rs228;
	ld.shared.u8 	%rs229, [%r292+17];
	st.global.u8 	[%rd31+17], %rs229;
	ld.global.u8 	%rs230, [%rd33+17];
	st.shared.u8 	[%r292+17], %rs230;
	ld.shared.u8 	%rs231, [%r292+18];
	st.global.u8 	[%rd31+18], %rs231;
	ld.global.u8 	%rs232, [%rd33+18];
	st.shared.u8 	[%r292+18], %rs232;
	ld.shared.u8 	%rs233, [%r292+19];
	st.global.u8 	[%rd31+19], %rs233;
	ld.global.u8 	%rs234, [%rd33+19];
	st.shared.u8 	[%r292+19], %rs234;
	ld.shared.u8 	%rs235, [%r292+20];
	st.global.u8 	[%rd31+20], %rs235;
	ld.global.u8 	%rs236, [%rd33+20];
	st.shared.u8 	[%r292+20], %rs236;
	ld.shared.u8 	%rs237, [%r292+21];
	st.global.u8 	[%rd31+21], %rs237;
	ld.global.u8 	%rs238, [%rd33+21];
	st.shared.u8 	[%r292+21], %rs238;
	ld.shared.u8 	%rs239, [%r292+22];
	st.global.u8 	[%rd31+22], %rs239;
	ld.global.u8 	%rs240, [%rd33+22];
	st.shared.u8 	[%r292+22], %rs240;
	ld.shared.u8 	%rs241, [%r292+23];
	st.global.u8 	[%rd31+23], %rs241;
	ld.global.u8 	%rs242, [%rd33+23];
	st.shared.u8 	[%r292+23], %rs242;
	ld.shared.u8 	%rs243, [%r292+24];
	st.global.u8 	[%rd31+24], %rs243;
	ld.global.u8 	%rs244, [%rd33+24];
	st.shared.u8 	[%r292+24], %rs244;
	ld.shared.u8 	%rs245, [%r292+25];
	st.global.u8 	[%rd31+25], %rs245;
	ld.global.u8 	%rs246, [%rd33+25];
	st.shared.u8 	[%r292+25], %rs246;
	ld.shared.u8 	%rs247, [%r292+26];
	st.global.u8 	[%rd31+26], %rs247;
	ld.global.u8 	%rs248, [%rd33+26];
	st.shared.u8 	[%r292+26], %rs248;
	ld.shared.u8 	%rs249, [%r292+27];
	st.global.u8 	[%rd31+27], %rs249;
	ld.global.u8 	%rs250, [%rd33+27];
	st.shared.u8 	[%r292+27], %rs250;
	ld.shared.u8 	%rs251, [%r292+28];
	st.global.u8 	[%rd31+28], %rs251;
	ld.global.u8 	%rs252, [%rd33+28];
	st.shared.u8 	[%r292+28], %rs252;
	ld.shared.u8 	%rs253, [%r292+29];
	st.global.u8 	[%rd31+29], %rs253;
	ld.global.u8 	%rs254, [%rd33+29];
	st.shared.u8 	[%r292+29], %rs254;
	ld.shared.u8 	%rs255, [%r292+30];
	st.global.u8 	[%rd31+30], %rs255;
	ld.global.u8 	%rs256, [%rd33+30];
	st.shared.u8 	[%r292+30], %rs256;
	ld.shared.u8 	%rs257, [%r292+31];
	st.global.u8 	[%rd31+31], %rs257;
	ld.global.u8 	%rs258, [%rd33+31];
	st.shared.u8 	[%r292+31], %rs258;
	shl.b32 	%r293, %r86, 15;
	or.b32  	%r294, %r344, %r293;
	st.shared.u32 	[%r284], %r294;
	ld.shared.u32 	%r295, [%r88];
	shl.b32 	%r296, %r87, 2;
	add.s32 	%r297, %r284, %r296;
	st.shared.u32 	[%r297], %r295;
$L__BB0_67:
	and.b32  	%r298, %r336, 31;
	add.s32 	%r299, %r344, %r298;
	mov.u32 	%r300, _ZZ8mykerneliE4data;
	add.s32 	%r301, %r300, %r299;
	ld.shared.u8 	%rs259, [%r301];
	add.s32 	%r302, %r11, %r336;
	cvt.u64.u32 	%rd34, %r302;
	add.s64 	%rd36, %rd35, %rd34;
	st.global.u8 	[%rd36], %rs259;
	add.s64 	%rd38, %rd19, %rd34;
	ld.global.u8 	%r303, [%rd38];
	cvt.u32.u16 	%r304, %rs259;
	and.b32  	%r305, %r304, 255;
	st.local.v4.u32 	[%rd1], {%r1, %r336, %r303, %r305};
	cvta.global.u64 	%rd40, %rd39;
	{ // callseq 1, 0
	.param .b64 param0;
	st.param.b64 	[param0], %rd40;
	.param .b64 param1;
	st.param.b64 	[param1], %rd28;
	.param .b32 retval0;
	call.uni (retval0), 
	vprintf, 
	(
	param0, 
	param1
	);
	ld.param.b32 	%r306, [retval0];
	} // callseq 1
	add.s32 	%r336, %r336, 1;
	setp.ne.s32 	%p45, %r336, %r116;
	@%p45 bra 	$L__BB0_47;
$L__BB0_68:
	bar.sync 	0;
	add.s32 	%r335, %r335, 1;
	setp.ne.s32 	%p46, %r335, 4;
	@%p46 bra 	$L__BB0_44;
	ret;

}


// ===== COMPILED SASS (sm_100) =====

	.target	sm_100

	.elftype	@"ET_EXEC"


//--------------------- .note.nv.tkinfo           --------------------------
	.section	.note.nv.tkinfo,"",@"SHT_NOTE"
	.sectionflags	@"SHF_NOTE_NV_TKINFO"
	.tkinfo
        /*0018*/ 	.word	0x00000002
        /*0030*/ 	.string	""
        /*0030*/ 	.string	"ptxas"
        /*0030*/ 	.string	"Cuda compilation tools, release 13.0, V13.0.88"
        /*0030*/ 	.string	"Build cuda_13.0.r13.0/compiler.36424714_0"
        /*0030*/ 	.string	"-arch sm_100 -m 64 "



//--------------------- .note.nv.cuinfo           --------------------------
	.section	.note.nv.cuinfo,"",@"SHT_NOTE"
	.sectionflags	@"SHF_NOTE_NV_CUINFO"
        /*0018*/ 	.short	0x0002
        /*001a*/ 	.short	0x0064
        /*001c*/ 	.short	0x0082
	.zero		2


//--------------------- .nv.info                  --------------------------
	.section	.nv.info,"",@"SHT_CUDA_INFO"
	.align	4


	//----- nvinfo : EIATTR_REGCOUNT
	.align		4
        /*0000*/ 	.byte	0x04, 0x2f
        /*0002*/ 	.short	(.L_8 - .L_7)
	.align		4
.L_7:
        /*0004*/ 	.word	index@(_Z8mykerneli)
        /*0008*/ 	.word	0x00000020


	//----- nvinfo : EIATTR_FRAME_SIZE
	.align		4
.L_8:
        /*000c*/ 	.byte	0x04, 0x11
        /*000e*/ 	.short	(.L_10 - .L_9)
	.align		4
.L_9:
        /*0010*/ 	.word	index@(_Z8mykerneli)
        /*0014*/ 	.word	0x00000020


	//----- nvinfo : EIATTR_MIN_STACK_SIZE
	.align		4
.L_10:
        /*0018*/ 	.byte	0x04, 0x12
        /*001a*/ 	.short	(.L_12 - .L_11)
	.align		4
.L_11:
        /*001c*/ 	.word	index@(_Z8mykerneli)
        /*0020*/ 	.word	0x00000020
.L_12:


//--------------------- .nv.compat                --------------------------
	.section	.nv.compat,"",@"SHT_CUDA_COMPAT_INFO"
	.align	4
        /*0000*/ 	.byte	0x02, 0x09, 0x00, 0x00, 0x02, 0x02, 0x01, 0x00, 0x02, 0x05, 0x05, 0x00, 0x03, 0x07, 0x01, 0x01
        /*0010*/ 	.byte	0x02, 0x03, 0x00, 0x00, 0x02, 0x06, 0x01, 0x00, 0x04, 0x0b, 0x08, 0x00, 0x09, 0x00, 0x00, 0x00
        /*0020*/ 	.byte	0x00, 0x00, 0x00, 0x00


//--------------------- .nv.info._Z8mykerneli     --------------------------
	.section	.nv.info._Z8mykerneli,"",@"SHT_CUDA_INFO"
	.sectionflags	@""
	.align	4


	//----- nvinfo : EIATTR_CUDA_API_VERSION
	.align		4
        /*0000*/ 	.byte	0x04, 0x37
        /*0002*/ 	.short	(.L_14 - .L_13)
.L_13:
        /*0004*/ 	.word	0x00000082


	//----- nvinfo : EIATTR_KPARAM_INFO
	.align		4
.L_14:
        /*0008*/ 	.byte	0x04, 0x17
        /*000a*/ 	.short	(.L_16 - .L_15)
.L_15:
        /*000c*/ 	.word	0x00000000
        /*0010*/ 	.short	0x0000
        /*0012*/ 	.short	0x0000
        /*0014*/ 	.byte	0x00, 0xf0, 0x11, 0x00


	//----- nvinfo : EIATTR_SPARSE_MMA_MASK
	.align		4
.L_16:
        /*0018*/ 	.byte	0x03, 0x50
        /*001a*/ 	.short	0x0000


	//----- nvinfo : EIATTR_MAXREG_COUNT
	.align		4
        /*001c*/ 	.byte	0x03, 0x1b
        /*001e*/ 	.short	0x00ff


	//----- nvinfo : EIATTR_NUM_BARRIERS
	.align		4
        /*0020*/ 	.byte	0x02, 0x4c
        /*0022*/ 	.byte	0x01
	.zero		1


	//----- nvinfo : EIATTR_EXTERNS
	.align		4
        /*0024*/ 	.byte	0x04, 0x0f
        /*0026*/ 	.short	(.L_18 - .L_17)


	//   ....[0]....
	.align		4
.L_17:
        /*0028*/ 	.word	index@(vprintf)


	//----- nvinfo : EIATTR_MERCURY_ISA_VERSION
	.align		4
.L_18:
        /*002c*/ 	.byte	0x03, 0x5f
        /*002e*/ 	.short	0x0101


	//----- nvinfo : EIATTR_VRC_CTA_INIT_COUNT
	.align		4
        /*0030*/ 	.byte	0x02, 0x4a
	.zero		1
	.zero		1


	//----- nvinfo : EIATTR_SYSCALL_OFFSETS
	.align		4
        /*0034*/ 	.byte	0x04, 0x46
        /*0036*/ 	.short	(.L_20 - .L_19)


	//   ....[0]....
.L_19:
        /*0038*/ 	.word	0x00000100


	//   ....[1]....
        /*003c*/ 	.word	0x00004b80


	//----- nvinfo : EIATTR_EXIT_INSTR_OFFSETS
	.align		4
.L_20:
        /*0040*/ 	.byte	0x04, 0x1c
        /*0042*/ 	.short	(.L_22 - .L_21)


	//   ....[0]....
.L_21:
        /*0044*/ 	.word	0x00004c10


	//----- nvinfo : EIATTR_CRS_STACK_SIZE
	.align		4
.L_22:
        /*0048*/ 	.byte	0x04, 0x1e
        /*004a*/ 	.short	(.L_24 - .L_23)
.L_23:
        /*004c*/ 	.word	0x00000000


	//----- nvinfo : EIATTR_CBANK_PARAM_SIZE
	.align		4
.L_24:
        /*0050*/ 	.byte	0x03, 0x19
        /*0052*/ 	.short	0x0004


	//----- nvinfo : EIATTR_PARAM_CBANK
	.align		4
        /*0054*/ 	.byte	0x04, 0x0a
        /*0056*/ 	.short	(.L_26 - .L_25)
	.align		4
.L_25:
        /*0058*/ 	.word	index@(.nv.constant0._Z8mykerneli)
        /*005c*/ 	.short	0x0380
        /*005e*/ 	.short	0x0004


	//----- nvinfo : EIATTR_SW_WAR
	.align		4
.L_26:
        /*0060*/ 	.byte	0x04, 0x36
        /*0062*/ 	.short	(.L_28 - .L_27)
.L_27:
        /*0064*/ 	.word	0x00000008
.L_28:


//--------------------- .nv.callgraph             --------------------------
	.section	.nv.callgraph,"",@"SHT_CUDA_CALLGRAPH"
	.align	4
	.sectionentsize	8
	.align		4
        /*0000*/ 	.word	0x00000000
	.align		4
        /*0004*/ 	.word	0xffffffff
	.align		4
        /*0008*/ 	.word	index@(_Z8mykerneli)
	.align		4
        /*000c*/ 	.word	index@(vprintf)
	.align		4
        /*0010*/ 	.word	0x00000000
	.align		4
        /*0014*/ 	.word	0xfffffffe
	.align		4
        /*0018*/ 	.word	0x00000000
	.align		4
        /*001c*/ 	.word	0xfffffffd
	.align		4
        /*0020*/ 	.word	0x00000000
	.align		4
        /*0024*/ 	.word	0xfffffffc


//--------------------- .nv.constant4             --------------------------
	.section	.nv.constant4,"a",@progbits
	.align	8
	.align		8
.nv.constant4:
        /*0000*/ 	.dword	vprintf
	.align		8
        /*0008*/ 	.dword	PAGE_ENTRIES
	.align		8
        /*0010*/ 	.dword	PAGEFAULT
	.align		8
        /*0018*/ 	.dword	storage
	.align		8
        /*0020*/ 	.dword	result
	.align		8
        /*0028*/ 	.dword	input
	.align		8
        /*0030*/ 	.dword	$str
	.align		8
        /*0038*/ 	.dword	$str$1


//--------------------- .text._Z8mykerneli        --------------------------
	.section	.text._Z8mykerneli,"ax",@progbits
	.align	128
        .global         _Z8mykerneli
        .type           _Z8mykerneli,@function
        .size           _Z8mykerneli,(.L_x_50 - _Z8mykerneli)
        .other          _Z8mykerneli,@"STO_CUDA_ENTRY STV_DEFAULT"
_Z8mykerneli:
.text._Z8mykerneli:
[----:B------:R-:W0:Y:S01]  /*0000*/  LDC R1, c[0x0][0x37c] ;  /* 0x0000df00ff017b82 */ /* 0x000e220000000800 */
[----:B------:R-:W1:Y:S01]  /*0010*/  S2R R16, SR_TID.X ;  /* 0x0000000000107919 */ /* 0x000e620000002100 */
[----:B------:R-:W2:Y:S01]  /*0020*/  LDCU UR4, c[0x0][0x2f8] ;  /* 0x00005f00ff0477ac */ /* 0x000ea20008000800 */
[----:B0-----:R-:W-:Y:S01]  /*0030*/  VIADD R1, R1, 0xffffffe0 ;  /* 0xffffffe001017836 */ /* 0x001fe20000000000 */
[----:B------:R-:W-:Y:S01]  /*0040*/  MOV R0, 0x0 ;  /* 0x0000000000007802 */ /* 0x000fe20000000f00 */
[----:B------:R-:W0:Y:S03]  /*0050*/  LDCU UR5, c[0x0][0x2fc] ;  /* 0x00005f80ff0577ac */ /* 0x000e260008000800 */
[----:B------:R3:W4:Y:S01]  /*0060*/  LDC.64 R8, c[0x4][R0] ;  /* 0x0100000000087b82 */ /* 0x0007220000000a00 */
[----:B------:R-:W5:Y:S01]  /*0070*/  LDCU.64 UR6, c[0x4][0x38] ;  /* 0x01000700ff0677ac */ /* 0x000f620008000a00 */
[----:B--2---:R-:W-:-:S04]  /*0080*/  IADD3 R2, P0, PT, R1, UR4, RZ ;  /* 0x0000000401027c10 */ /* 0x004fc8000ff1e0ff */
[----:B------:R-:W-:Y:S01]  /*0090*/  IADD3 R6, P1, PT, R2, 0x10, RZ ;  /* 0x0000001002067810 */ /* 0x000fe20007f3e0ff */
[----:B0-----:R-:W-:Y:S02]  /*00a0*/  IMAD.X R24, RZ, RZ, UR5, P0 ;  /* 0x00000005ff187e24 */ /* 0x001fe400080e06ff */
[----:B-----5:R-:W-:Y:S02]  /*00b0*/  IMAD.U32 R4, RZ, RZ, UR6 ;  /* 0x00000006ff047e24 */ /* 0x020fe4000f8e00ff */
[----:B------:R-:W-:Y:S02]  /*00c0*/  IMAD.U32 R5, RZ, RZ, UR7 ;  /* 0x00000007ff057e24 */ /* 0x000fe4000f8e00ff */
[----:B------:R-:W-:Y:S01]  /*00d0*/  IMAD.X R7, RZ, RZ, R24, P1 ;  /* 0x000000ffff077224 */ /* 0x000fe200008e0618 */
[----:B-1----:R3:W-:Y:S06]  /*00e0*/  STL [R1+0x10], R16 ;  /* 0x0000101001007387 */ /* 0x0027ec0000100800 */
[----:B------:R-:W-:-:S07]  /*00f0*/  LEPC R20, `(.L_x_0) ;  /* 0x000000001014794e */ /* 0x000fce0000000000 */
[----:B---34-:R-:W-:Y:S05]  /*0100*/  CALL.ABS.NOINC R8 ;  /* 0x0000000008007343 */ /* 0x018fea0003c00000 */
.L_x_0:
[----:B------:R-:W0:Y:S01]  /*0110*/  LDC.64 R22, c[0x0][0x358] ;  /* 0x0000d600ff167b82 */ /* 0x000e220000000a00 */
[----:B------:R-:W-:Y:S01]  /*0120*/  ISETP.NE.AND P0, PT, R16, RZ, PT ;  /* 0x000000ff1000720c */ /* 0x000fe20003f05270 */
[----:B------:R-:W-:-:S12]  /*0130*/  BSSY.RECONVERGENT B0, `(.L_x_1) ;  /* 0x000009f000007945 */ /* 0x000fd80003800200 */
[----:B------:R-:W-:Y:S05]  /*0140*/  @P0 BRA `(.L_x_2) ;  /* 0x0000000800740947 */ /* 0x000fea0003800000 */
[----:B------:R-:W1:Y:S01]  /*0150*/  LDC.64 R4, c[0x4][0x8] ;  /* 0x01000200ff047b82 */ /* 0x000e620000000a00 */
[----:B0-----:R-:W-:Y:S02]  /*0160*/  R2UR UR4, R22 ;  /* 0x00000000160472ca */ /* 0x001fe400000e0000 */
[----:B------:R-:W-:-:S13]  /*0170*/  R2UR UR5, R23 ;  /* 0x00000000170572ca */ /* 0x000fda00000e0000 */
[----:B-1----:R-:W2:Y:S01]  /*0180*/  LDG.E R0, desc[UR4][R4.64] ;  /* 0x0000000404007981 */ /* 0x002ea2000c1e1900 */
[----:B------:R-:W-:Y:S01]  /*0190*/  MOV R3, 0x400 ;  /* 0x0000040000037802 */ /* 0x000fe20000000f00 */
[----:B------:R-:W0:Y:S04]  /*01a0*/  S2R R6, SR_CgaCtaId ;  /* 0x0000000000067919 */ /* 0x000e280000008800 */
[----:B------:R-:W-:-:S05]  /*01b0*/  VIADD R3, R3, 0x8000 ;  /* 0x0000800003037836 */ /* 0x000fca0000000000 */
[----:B0-----:R-:W-:-:S05]  /*01c0*/  LEA R3, R6, R3, 0x18 ;  /* 0x0000000306037211 */ /* 0x001fca00078ec0ff */
[C---:B--2---:R-:W-:Y:S01]  /*01d0*/  IMAD R6, R0.reuse, 0x8, R3 ;  /* 0x0000000800067824 */ /* 0x044fe200078e0203 */
[----:B------:R-:W-:-:S04]  /*01e0*/  ISETP.GE.AND P0, PT, R0, 0x1, PT ;  /* 0x000000010000780c */ /* 0x000fc80003f06270 */
[----:B------:R1:W-:Y:S09]  /*01f0*/  STS [R6], RZ ;  /* 0x000000ff06007388 */ /* 0x0003f20000000800 */
[----:B-1----:R-:W-:Y:S05]  /*0200*/  @!P0 BRA `(.L_x_2) ;  /* 0x0000000800448947 */ /* 0x002fea0003800000 */
[C---:B------:R-:W-:Y:S01]  /*0210*/  ISETP.GE.U32.AND P1, PT, R0.reuse, 0x4, PT ;  /* 0x000000040000780c */ /* 0x040fe20003f26070 */
[----:B------:R-:W-:Y:S01]  /*0220*/  IMAD.MOV.U32 R8, RZ, RZ, RZ ;  /* 0x000000ffff087224 */ /* 0x000fe200078e00ff */
[----:B------:R-:W-:Y:S02]  /*0230*/  LOP3.LUT R14, R0, 0x3, RZ, 0xc0, !PT ;  /* 0x00000003000e7812 */ /* 0x000fe400078ec0ff */
[----:B------:R-:W-:Y:S02]  /*0240*/  SHF.R.U32.HI R4, RZ, 0x2, R0 ;  /* 0x00000002ff047819 */ /* 0x000fe40000011600 */
[----:B------:R-:W-:-:S07]  /*0250*/  ISETP.NE.AND P0, PT, R14, RZ, PT ;  /* 0x000000ff0e00720c */ /* 0x000fce0003f05270 */
[----:B------:R-:W-:Y:S06]  /*0260*/  @!P1 BRA `(.L_x_3) ;  /* 0x0000000000f89947 */ /* 0x000fec0003800000 */
[----:B------:R-:W0:Y:S01]  /*0270*/  I2F.U32.RP R5, R4 ;  /* 0x0000000400057306 */ /* 0x000e220000209000 */
[----:B------:R-:W-:Y:S01]  /*0280*/  IMAD.MOV R7, RZ, RZ, -R4 ;  /* 0x000000ffff077224 */ /* 0x000fe200078e0a04 */
[----:B------:R-:W-:Y:S01]  /*0290*/  BSSY.RECONVERGENT B1, `(.L_x_3) ;  /* 0x000003b000017945 */ /* 0x000fe20003800200 */
[----:B------:R-:W-:Y:S01]  /*02a0*/  IMAD.MOV.U32 R10, RZ, RZ, RZ ;  /* 0x000000ffff0a7224 */ /* 0x000fe200078e00ff */
[----:B------:R-:W-:Y:S01]  /*02b0*/  ISETP.NE.U32.AND P1, PT, R4, RZ, PT ;  /* 0x000000ff0400720c */ /* 0x000fe20003f25070 */
[----:B------:R-:W-:Y:S01]  /*02c0*/  IMAD.MOV.U32 R9, RZ, RZ, RZ ;  /* 0x000000ffff097224 */ /* 0x000fe200078e00ff */
[----:B------:R-:W-:Y:S02]  /*02d0*/  LOP3.LUT R8, R0, 0x7ffffffc, RZ, 0xc0, !PT ;  /* 0x7ffffffc00087812 */ /* 0x000fe400078ec0ff */
[----:B0-----:R-:W0:Y:S02]  /*02e0*/  MUFU.RCP R5, R5 ;  /* 0x0000000500057308 */ /* 0x001e240000001000 */
[----:B0-----:R-:W-:Y:S01]  /*02f0*/  VIADD R11, R5, 0xffffffe ;  /* 0x0ffffffe050b7836 */ /* 0x001fe20000000000 */
[----:B------:R-:W-:-:S05]  /*0300*/  LOP3.LUT R5, RZ, R4, RZ, 0x33, !PT ;  /* 0x00000004ff057212 */ /* 0x000fca00078e33ff */
[----:B------:R-:W0:Y:S02]  /*0310*/  F2I.FTZ.U32.TRUNC.NTZ R11, R11 ;  /* 0x0000000b000b7305 */ /* 0x000e24000021f000 */
[----:B0-----:R-:W-:-:S04]  /*0320*/  IMAD R7, R7, R11, RZ ;  /* 0x0000000b07077224 */ /* 0x001fc800078e02ff */
[----:B------:R-:W-:-:S07]  /*0330*/  IMAD.HI.U32 R10, R11, R7, R10 ;  /* 0x000000070b0a7227 */ /* 0x000fce00078e000a */
.L_x_4:
[----:B0-----:R-:W-:-:S04]  /*0340*/  IMAD.SHL.U32 R7, R9, 0x20, RZ ;  /* 0x0000002009077824 */ /* 0x001fc800078e00ff */
[C---:B------:R-:W-:Y:S02]  /*0350*/  VIADD R11, R7.reuse, 0x20 ;  /* 0x00000020070b7836 */ /* 0x040fe40000000000 */
[----:B------:R-:W-:Y:S02]  /*0360*/  VIADD R15, R7, 0x40 ;  /* 0x00000040070f7836 */ /* 0x000fe40000000000 */
[----:B------:R-:W-:-:S04]  /*0370*/  IMAD.HI.U32 R6, R10, R7, RZ ;  /* 0x000000070a067227 */ /* 0x000fc800078e00ff */
[----:B------:R-:W-:Y:S02]  /*0380*/  VIADD R17, R7, 0x60 ;  /* 0x0000006007117836 */ /* 0x000fe40000000000 */
[----:B------:R-:W-:-:S04]  /*0390*/  IMAD.HI.U32 R12, R10, R11, RZ ;  /* 0x0000000b0a0c7227 */ /* 0x000fc800078e00ff */
[----:B------:R-:W-:-:S04]  /*03a0*/  IMAD.HI.U32 R13, R10, R15, RZ ;  /* 0x0000000f0a0d7227 */ /* 0x000fc800078e00ff */
[----:B------:R-:W-:Y:S02]  /*03b0*/  IMAD.MOV R6, RZ, RZ, -R6 ;  /* 0x000000ffff067224 */ /* 0x000fe400078e0a06 */
[----:B------:R-:W-:-:S04]  /*03c0*/  IMAD.HI.U32 R18, R10, R17, RZ ;  /* 0x000000110a127227 */ /* 0x000fc800078e00ff */
[----:B------:R-:W-:Y:S02]  /*03d0*/  IMAD.MOV R12, RZ, RZ, -R12 ;  /* 0x000000ffff0c7224 */ /* 0x000fe400078e0a0c */
[----:B------:R-:W-:Y:S02]  /*03e0*/  IMAD.MOV R19, RZ, RZ, -R13 ;  /* 0x000000ffff137224 */ /* 0x000fe400078e0a0d */
[C---:B------:R-:W-:Y:S02]  /*03f0*/  IMAD R7, R4.reuse, R6, R7 ;  /* 0x0000000604077224 */ /* 0x040fe400078e0207 */
[----:B------:R-:W-:Y:S02]  /*0400*/  IMAD.MOV R18, RZ, RZ, -R18 ;  /* 0x000000ffff127224 */ /* 0x000fe400078e0a12 */
[C---:B------:R-:W-:Y:S01]  /*0410*/  IMAD R13, R4.reuse, R12, R11 ;  /* 0x0000000c040d7224 */ /* 0x040fe200078e020b */
[----:B------:R-:W-:Y:S01]  /*0420*/  ISETP.GE.U32.AND P2, PT, R7, R4, PT ;  /* 0x000000040700720c */ /* 0x000fe20003f46070 */
[----:B------:R-:W-:-:S02]  /*0430*/  IMAD R15, R4, R19, R15 ;  /* 0x00000013040f7224 */ /* 0x000fc400078e020f */
[----:B------:R-:W-:Y:S01]  /*0440*/  IMAD R17, R4, R18, R17 ;  /* 0x0000001204117224 */ /* 0x000fe200078e0211 */
[-C--:B------:R-:W-:Y:S01]  /*0450*/  ISETP.GE.U32.AND P3, PT, R13, R4.reuse, PT ;  /* 0x000000040d00720c */ /* 0x080fe20003f66070 */
[----:B------:R-:W-:Y:S01]  /*0460*/  IMAD R11, R9, 0x4, R3 ;  /* 0x00000004090b7824 */ /* 0x000fe200078e0203 */
[-C--:B------:R-:W-:Y:S01]  /*0470*/  ISETP.GE.U32.AND P4, PT, R15, R4.reuse, PT ;  /* 0x000000040f00720c */ /* 0x080fe20003f86070 */
[----:B------:R-:W-:Y:S01]  /*0480*/  VIADD R9, R9, 0x4 ;  /* 0x0000000409097836 */ /* 0x000fe20000000000 */
[----:B------:R-:W-:Y:S01]  /*0490*/  ISETP.GE.U32.AND P5, PT, R17, R4, PT ;  /* 0x000000041100720c */ /* 0x000fe20003fa6070 */
[----:B------:R-:W-:-:S04]  /*04a0*/  IMAD R12, R0, 0x4, R11 ;  /* 0x00000004000c7824 */ /* 0x000fc800078e020b */
[--C-:B------:R-:W-:Y:S01]  /*04b0*/  @P2 IMAD.IADD R7, R7, 0x1, -R4.reuse ;  /* 0x0000000107072824 */ /* 0x100fe200078e0a04 */
[----:B------:R0:W-:Y:S03]  /*04c0*/  STS [R12], RZ ;  /* 0x000000ff0c007388 */ /* 0x0001e60000000800 */
[--C-:B------:R-:W-:Y:S01]  /*04d0*/  @P3 IMAD.IADD R13, R13, 0x1, -R4.reuse ;  /* 0x000000010d0d3824 */ /* 0x100fe200078e0a04 */
[-C--:B------:R-:W-:Y:S01]  /*04e0*/  ISETP.GE.U32.AND P2, PT, R7, R4.reuse, PT ;  /* 0x000000040700720c */ /* 0x080fe20003f46070 */
[--C-:B------:R-:W-:Y:S02]  /*04f0*/  @P4 IMAD.IADD R15, R15, 0x1, -R4.reuse ;  /* 0x000000010f0f4824 */ /* 0x100fe400078e0a04 */
[----:B------:R-:W-:Y:S01]  /*0500*/  @P5 IMAD.IADD R17, R17, 0x1, -R4 ;  /* 0x0000000111115824 */ /* 0x000fe200078e0a04 */
[-C--:B------:R-:W-:Y:S02]  /*0510*/  ISETP.GE.U32.AND P3, PT, R13, R4.reuse, PT ;  /* 0x000000040d00720c */ /* 0x080fe40003f66070 */
[----:B------:R-:W-:-:S02]  /*0520*/  ISETP.GE.U32.AND P4, PT, R15, R4, PT ;  /* 0x000000040f00720c */ /* 0x000fc40003f86070 */
[----:B------:R-:W-:-:S05]  /*0530*/  ISETP.GE.U32.AND P5, PT, R17, R4, PT ;  /* 0x000000041100720c */ /* 0x000fca0003fa6070 */
[----:B------:R-:W-:Y:S01]  /*0540*/  @P2 IMAD.IADD R7, R7, 0x1, -R4 ;  /* 0x0000000107072824 */ /* 0x000fe200078e0a04 */
[----:B------:R-:W-:-:S03]  /*0550*/  ISETP.NE.AND P2, PT, R9, R8, PT ;  /* 0x000000080900720c */ /* 0x000fc60003f45270 */
[--C-:B------:R-:W-:Y:S01]  /*0560*/  @P3 IMAD.IADD R13, R13, 0x1, -R4.reuse ;  /* 0x000000010d0d3824 */ /* 0x100fe200078e0a04 */
[----:B------:R-:W-:Y:S01]  /*0570*/  SEL R6, R5, R7, !P1 ;  /* 0x0000000705067207 */ /* 0x000fe20004800000 */
[--C-:B------:R-:W-:Y:S02]  /*0580*/  @P4 IMAD.IADD R15, R15, 0x1, -R4.reuse ;  /* 0x000000010f0f4824 */ /* 0x100fe400078e0a04 */
[----:B------:R-:W-:Y:S01]  /*0590*/  @P5 IMAD.IADD R17, R17, 0x1, -R4 ;  /* 0x0000000111115824 */ /* 0x000fe200078e0a04 */
[C---:B------:R-:W-:Y:S02]  /*05a0*/  SEL R7, R5.reuse, R13, !P1 ;  /* 0x0000000d05077207 */ /* 0x040fe40004800000 */
[C---:B------:R-:W-:Y:S02]  /*05b0*/  SEL R18, R5.reuse, R15, !P1 ;  /* 0x0000000f05127207 */ /* 0x040fe40004800000 */
[----:B------:R-:W-:Y:S01]  /*05c0*/  SEL R20, R5, R17, !P1 ;  /* 0x0000001105147207 */ /* 0x000fe20004800000 */
[----:B------:R0:W-:Y:S04]  /*05d0*/  STS.64 [R11], R6 ;  /* 0x000000060b007388 */ /* 0x0001e80000000a00 */
[----:B------:R0:W-:Y:S04]  /*05e0*/  STS [R12+0x4], RZ ;  /* 0x000004ff0c007388 */ /* 0x0001e80000000800 */
[----:B------:R0:W-:Y:S04]  /*05f0*/  STS [R11+0x8], R18 ;  /* 0x000008120b007388 */ /* 0x0001e80000000800 */
[----:B------:R0:W-:Y:S04]  /*0600*/  STS [R12+0x8], RZ ;  /* 0x000008ff0c007388 */ /* 0x0001e80000000800 */
[----:B------:R0:W-:Y:S04]  /*0610*/  STS [R11+0xc], R20 ;  /* 0x00000c140b007388 */ /* 0x0001e80000000800 */
[----:B------:R0:W-:Y:S01]  /*0620*/  STS [R12+0xc], RZ ;  /* 0x00000cff0c007388 */ /* 0x0001e20000000800 */
[----:B------:R-:W-:Y:S05]  /*0630*/  @P2 BRA `(.L_x_4) ;  /* 0xfffffffc00402947 */ /* 0x000fea000383ffff */
[----:B------:R-:W-:Y:S05]  /*0640*/  BSYNC.RECONVERGENT B1 ;  /* 0x0000000000017941 */ /* 0x000fea0003800200 */
.L_x_3:
[----:B------:R-:W-:Y:S05]  /*0650*/  @!P0 BRA `(.L_x_2) ;  /* 0x0000000400308947 */ /* 0x000fea0003800000 */
[----:B------:R-:W-:Y:S02]  /*0660*/  ISETP.NE.AND P1, PT, R14, 0x1, PT ;  /* 0x000000010e00780c */ /* 0x000fe40003f25270 */
[----:B------:R-:W-:-:S04]  /*0670*/  LOP3.LUT R5, R0, 0x1, RZ, 0xc0, !PT ;  /* 0x0000000100057812 */ /* 0x000fc800078ec0ff */
[----:B------:R-:W-:-:S07]  /*0680*/  ISETP.NE.U32.AND P0, PT, R5, 0x1, PT ;  /* 0x000000010500780c */ /* 0x000fce0003f05070 */
[----:B------:R-:W-:Y:S06]  /*0690*/  @!P1 BRA `(.L_x_5) ;  /* 0x0000000000a89947 */ /* 0x000fec0003800000 */
[-C--:B------:R-:W-:Y:S01]  /*06a0*/  IABS R5, R4.reuse ;  /* 0x0000000400057213 */ /* 0x080fe20000000000 */
[----:B------:R-:W-:Y:S01]  /*06b0*/  IMAD.SHL.U32 R13, R8, 0x20, RZ ;  /* 0x00000020080d7824 */ /* 0x000fe200078e00ff */
[----:B0-----:R-:W-:Y:S02]  /*06c0*/  IABS R12, R4 ;  /* 0x00000004000c7213 */ /* 0x001fe40000000000 */
[----:B------:R-:W0:Y:S03]  /*06d0*/  I2F.RP R9, R5 ;  /* 0x0000000500097306 */ /* 0x000e260000209400 */
[----:B------:R-:W-:-:S05]  /*06e0*/  IMAD.MOV R12, RZ, RZ, -R12 ;  /* 0x000000ffff0c7224 */ /* 0x000fca00078e0a0c */
[----:B0-----:R-:W0:Y:S02]  /*06f0*/  MUFU.RCP R9, R9 ;  /* 0x0000000900097308 */ /* 0x001e240000001000 */
[----:B0-----:R-:W-:Y:S01]  /*0700*/  VIADD R6, R9, 0xffffffe ;  /* 0x0ffffffe09067836 */ /* 0x001fe20000000000 */
[----:B------:R-:W-:-:S05]  /*0710*/  IABS R9, R13 ;  /* 0x0000000d00097213 */ /* 0x000fca0000000000 */
[----:B------:R0:W1:Y:S02]  /*0720*/  F2I.FTZ.U32.TRUNC.NTZ R7, R6 ;  /* 0x0000000600077305 */ /* 0x000064000021f000 */
[----:B0-----:R-:W-:Y:S02]  /*0730*/  IMAD.MOV.U32 R6, RZ, RZ, RZ ;  /* 0x000000ffff067224 */ /* 0x001fe400078e00ff */
[----:B-1----:R-:W-:-:S04]  /*0740*/  IMAD.MOV R10, RZ, RZ, -R7 ;  /* 0x000000ffff0a7224 */ /* 0x002fc800078e0a07 */
[----:B------:R-:W-:Y:S02]  /*0750*/  IMAD R11, R10, R5, RZ ;  /* 0x000000050a0b7224 */ /* 0x000fe400078e02ff */
[----:B------:R-:W-:Y:S02]  /*0760*/  VIADD R10, R13, 0x20 ;  /* 0x000000200d0a7836 */ /* 0x000fe40000000000 */
[----:B------:R-:W-:-:S03]  /*0770*/  IMAD.HI.U32 R7, R7, R11, R6 ;  /* 0x0000000b07077227 */ /* 0x000fc600078e0006 */
[----:B------:R-:W-:Y:S02]  /*0780*/  IABS R14, R10 ;  /* 0x0000000a000e7213 */ /* 0x000fe40000000000 */
[----:B------:R-:W-:Y:S01]  /*0790*/  ISETP.GE.AND P4, PT, R10, RZ, PT ;  /* 0x000000ff0a00720c */ /* 0x000fe20003f86270 */
[----:B------:R-:W-:-:S04]  /*07a0*/  IMAD.HI.U32 R6, R7, R9, RZ ;  /* 0x0000000907067227 */ /* 0x000fc800078e00ff */
[----:B------:R-:W-:-:S04]  /*07b0*/  IMAD.HI.U32 R7, R7, R14, RZ ;  /* 0x0000000e07077227 */ /* 0x000fc800078e00ff */
[----:B------:R-:W-:Y:S01]  /*07c0*/  IMAD R6, R6, R12, R9 ;  /* 0x0000000c06067224 */ /* 0x000fe200078e0209 */
[----:B------:R-:W-:Y:S01]  /*07d0*/  LOP3.LUT R9, RZ, R4, RZ, 0x33, !PT ;  /* 0x00000004ff097212 */ /* 0x000fe200078e33ff */
[----:B------:R-:W-:-:S03]  /*07e0*/  IMAD R12, R7, R12, R14 ;  /* 0x0000000c070c7224 */ /* 0x000fc600078e020e */
[C---:B------:R-:W-:Y:S02]  /*07f0*/  ISETP.GT.U32.AND P1, PT, R5.reuse, R6, PT ;  /* 0x000000060500720c */ /* 0x040fe40003f24070 */
[----:B------:R-:W-:-:S11]  /*0800*/  ISETP.GT.U32.AND P2, PT, R5, R12, PT ;  /* 0x0000000c0500720c */ /* 0x000fd60003f44070 */
[--C-:B------:R-:W-:Y:S02]  /*0810*/  @!P1 IMAD.IADD R6, R6, 0x1, -R5.reuse ;  /* 0x0000000106069824 */ /* 0x100fe400078e0a05 */
[----:B------:R-:W-:Y:S01]  /*0820*/  @!P2 IMAD.IADD R12, R12, 0x1, -R5 ;  /* 0x000000010c0ca824 */ /* 0x000fe200078e0a05 */
[----:B------:R-:W-:Y:S02]  /*0830*/  ISETP.GE.AND P2, PT, R13, RZ, PT ;  /* 0x000000ff0d00720c */ /* 0x000fe40003f46270 */
[C---:B------:R-:W-:Y:S02]  /*0840*/  ISETP.GT.U32.AND P1, PT, R5.reuse, R6, PT ;  /* 0x000000060500720c */ /* 0x040fe40003f24070 */
[----:B------:R-:W-:-:S11]  /*0850*/  ISETP.GT.U32.AND P3, PT, R5, R12, PT ;  /* 0x0000000c0500720c */ /* 0x000fd60003f64070 */
[--C-:B------:R-:W-:Y:S01]  /*0860*/  @!P1 IMAD.IADD R6, R6, 0x1, -R5.reuse ;  /* 0x0000000106069824 */ /* 0x100fe200078e0a05 */
[----:B------:R-:W-:Y:S01]  /*0870*/  ISETP.NE.AND P1, PT, R4, RZ, PT ;  /* 0x000000ff0400720c */ /* 0x000fe20003f25270 */
[----:B------:R-:W-:Y:S02]  /*0880*/  @!P3 IMAD.IADD R12, R12, 0x1, -R5 ;  /* 0x000000010c0cb824 */ /* 0x000fe400078e0a05 */
[----:B------:R-:W-:Y:S02]  /*0890*/  @!P2 IMAD.MOV R6, RZ, RZ, -R6 ;  /* 0x000000ffff06a224 */ /* 0x000fe400078e0a06 */
[----:B------:R-:W-:Y:S02]  /*08a0*/  IMAD R5, R8, 0x4, R3 ;  /* 0x0000000408057824 */ /* 0x000fe400078e0203 */
[----:B------:R-:W-:Y:S01]  /*08b0*/  @!P4 IMAD.MOV R12, RZ, RZ, -R12 ;  /* 0x000000ffff0cc224 */ /* 0x000fe200078e0a0c */
[----:B------:R-:W-:Y:S01]  /*08c0*/  SEL R6, R9, R6, !P1 ;  /* 0x0000000609067207 */ /* 0x000fe20004800000 */
[----:B------:R-:W-:-:S02]  /*08d0*/  IMAD R7, R0, 0x4, R5 ;  /* 0x0000000400077824 */ /* 0x000fc400078e0205 */
[----:B------:R-:W-:Y:S01]  /*08e0*/  VIADD R8, R8, 0x2 ;  /* 0x0000000208087836 */ /* 0x000fe20000000000 */
[----:B------:R-:W-:Y:S01]  /*08f0*/  SEL R12, R9, R12, !P1 ;  /* 0x0000000c090c7207 */ /* 0x000fe20004800000 */
[----:B------:R1:W-:Y:S04]  /*0900*/  STS [R5], R6 ;  /* 0x0000000605007388 */ /* 0x0003e80000000800 */
[----:B------:R1:W-:Y:S04]  /*0910*/  STS [R7], RZ ;  /* 0x000000ff07007388 */ /* 0x0003e80000000800 */
[----:B------:R1:W-:Y:S04]  /*0920*/  STS [R5+0x4], R12 ;  /* 0x0000040c05007388 */ /* 0x0003e80000000800 */
[----:B------:R1:W-:Y:S02]  /*0930*/  STS [R7+0x4], RZ ;  /* 0x000004ff07007388 */ /* 0x0003e40000000800 */
.L_x_5:
[----:B------:R-:W-:Y:S05]  /*0940*/  @P0 BRA `(.L_x_2) ;  /* 0x0000000000740947 */ /* 0x000fea0003800000 */
[-C--:B------:R-:W-:Y:S01]  /*0950*/  IABS R9, R4.reuse ;  /* 0x0000000400097213 */ /* 0x080fe20000000000 */
[C---:B-1----:R-:W-:Y:S01]  /*0960*/  IMAD.SHL.U32 R5, R8.reuse, 0x20, RZ ;  /* 0x0000002008057824 */ /* 0x042fe200078e00ff */
[----:B------:R-:W-:Y:S01]  /*0970*/  IABS R13, R4 ;  /* 0x00000004000d7213 */ /* 0x000fe20000000000 */
[----:B------:R-:W-:Y:S01]  /*0980*/  IMAD R3, R8, 0x4, R3 ;  /* 0x0000000408037824 */ /* 0x000fe200078e0203 */
[----:B------:R-:W1:Y:S01]  /*0990*/  I2F.RP R10, R9 ;  /* 0x00000009000a7306 */ /* 0x000e620000209400 */
[----:B------:R-:W-:Y:S02]  /*09a0*/  ISETP.NE.AND P2, PT, R4, RZ, PT ;  /* 0x000000ff0400720c */ /* 0x000fe40003f45270 */
[----:B------:R-:W-:Y:S01]  /*09b0*/  IMAD.MOV R13, RZ, RZ, -R13 ;  /* 0x000000ffff0d7224 */ /* 0x000fe200078e0a0d */
[----:B------:R-:W-:Y:S01]  /*09c0*/  ISETP.GE.AND P1, PT, R5, RZ, PT ;  /* 0x000000ff0500720c */ /* 0x000fe20003f26270 */
[----:B------:R-:W-:-:S03]  /*09d0*/  IMAD R0, R0, 0x4, R3 ;  /* 0x0000000400007824 */ /* 0x000fc600078e0203 */
[----:B-1----:R-:W0:Y:S02]  /*09e0*/  MUFU.RCP R10, R10 ;  /* 0x0000000a000a7308 */ /* 0x002e240000001000 */
[----:B0-----:R-:W-:-:S06]  /*09f0*/  VIADD R6, R10, 0xffffffe ;  /* 0x0ffffffe0a067836 */ /* 0x001fcc0000000000 */
[----:B------:R0:W1:Y:S02]  /*0a00*/  F2I.FTZ.U32.TRUNC.NTZ R7, R6 ;  /* 0x0000000600077305 */ /* 0x000064000021f000 */
[----:B0-----:R-:W-:Y:S02]  /*0a10*/  IMAD.MOV.U32 R6, RZ, RZ, RZ ;  /* 0x000000ffff067224 */ /* 0x001fe400078e00ff */
[----:B-1----:R-:W-:-:S04]  /*0a20*/  IMAD.MOV R12, RZ, RZ, -R7 ;  /* 0x000000ffff0c7224 */ /* 0x002fc800078e0a07 */
[----:B------:R-:W-:Y:S01]  /*0a30*/  IMAD R11, R12, R9, RZ ;  /* 0x000000090c0b7224 */ /* 0x000fe200078e02ff */
[----:B------:R-:W-:-:S03]  /*0a40*/  IABS R12, R5 ;  /* 0x00000005000c7213 */ /* 0x000fc60000000000 */
[----:B------:R-:W-:-:S04]  /*0a50*/  IMAD.HI.U32 R10, R7, R11, R6 ;  /* 0x0000000b070a7227 */ /* 0x000fc800078e0006 */
[----:B------:R-:W-:Y:S02]  /*0a60*/  IMAD.MOV.U32 R7, RZ, RZ, R12 ;  /* 0x000000ffff077224 */ /* 0x000fe400078e000c */
[----:B------:R-:W-:Y:S02]  /*0a70*/  IMAD.MOV.U32 R11, RZ, RZ, R13 ;  /* 0x000000ffff0b7224 */ /* 0x000fe400078e000d */
[----:B------:R-:W-:-:S04]  /*0a80*/  IMAD.HI.U32 R6, R10, R7, RZ ;  /* 0x000000070a067227 */ /* 0x000fc800078e00ff */
[----:B------:R-:W-:-:S05]  /*0a90*/  IMAD R6, R6, R11, R7 ;  /* 0x0000000b06067224 */ /* 0x000fca00078e0207 */
[----:B------:R-:W-:-:S13]  /*0aa0*/  ISETP.GT.U32.AND P0, PT, R9, R6, PT ;  /* 0x000000060900720c */ /* 0x000fda0003f04070 */
[----:B------:R-:W-:-:S05]  /*0ab0*/  @!P0 IMAD.IADD R6, R6, 0x1, -R9 ;  /* 0x0000000106068824 */ /* 0x000fca00078e0a09 */
[----:B------:R-:W-:-:S13]  /*0ac0*/  ISETP.GT.U32.AND P0, PT, R9, R6, PT ;  /* 0x000000060900720c */ /* 0x000fda0003f04070 */
[----:B------:R-:W-:-:S04]  /*0ad0*/  @!P0 IMAD.IADD R6, R6, 0x1, -R9 ;  /* 0x0000000106068824 */ /* 0x000fc800078e0a09 */
[----:B------:R-:W-:Y:S01]  /*0ae0*/  @!P1 IMAD.MOV R6, RZ, RZ, -R6 ;  /* 0x000000ffff069224 */ /* 0x000fe200078e0a06 */
[----:B------:R-:W-:-:S05]  /*0af0*/  @!P2 LOP3.LUT R6, RZ, R4, RZ, 0x33, !PT ;  /* 0x00000004ff06a212 */ /* 0x000fca00078e33ff */
[----:B------:R2:W-:Y:S04]  /*0b00*/  STS [R3], R6 ;  /* 0x0000000603007388 */ /* 0x0005e80000000800 */
[----:B------:R2:W-:Y:S02]  /*0b10*/  STS [R0], RZ ;  /* 0x000000ff00007388 */ /* 0x0005e40000000800 */
.L_x_2:
[----:B------:R-:W-:Y:S05]  /*0b20*/  BSYNC.RECONVERGENT B0 ;  /* 0x0000000000007941 */ /* 0x000fea0003800200 */
.L_x_1:
[----:B------:R-:W3:Y:S01]  /*0b30*/  S2R R25, SR_CgaCtaId ;  /* 0x0000000000197919 */ /* 0x000ee20000008800 */
[----:B--2---:R-:W-:Y:S01]  /*0b40*/  MOV R0, 0x400 ;  /* 0x0000040000007802 */ /* 0x004fe20000000f00 */
[----:B------:R-:W-:-:S04]  /*0b50*/  IMAD.MOV.U32 R9, RZ, RZ, RZ ;  /* 0x000000ffff097224 */ /* 0x000fc800078e00ff */
[----:B------:R-:W-:-:S05]  /*0b60*/  VIADD R0, R0, 0x8000 ;  /* 0x0000800000007836 */ /* 0x000fca0000000000 */
[----:B---3--:R-:W-:-:S07]  /*0b70*/  LEA R25, R25, R0, 0x18 ;  /* 0x0000000019197211 */ /* 0x008fce00078ec0ff */
.L_x_21:
[----:B0-----:R-:W0:Y:S02]  /*0b80*/  LDCU UR4, c[0x0][0x380] ;  /* 0x00007000ff0477ac */ /* 0x001e240008000800 */
[----:B01----:R-:W-:-:S05]  /*0b90*/  IMAD.U32 R6, RZ, RZ, UR4 ;  /* 0x00000004ff067e24 */ /* 0x003fca000f8e00ff */
[----:B------:R-:W-:-:S04]  /*0ba0*/  ISETP.GE.AND P0, PT, R6, 0x1, PT ;  /* 0x000000010600780c */ /* 0x000fc80003f06270 */
[----:B------:R-:W-:Y:S01]  /*0bb0*/  ISETP.NE.OR P0, PT, R16, R9, !P0 ;  /* 0x000000091000720c */ /* 0x000fe20004705670 */
[----:B------:R-:W-:-:S05]  /*0bc0*/  VIADD R9, R9, 0x1 ;  /* 0x0000000109097836 */ /* 0x000fca0000000000 */
[----:B------:R-:W-:-:S07]  /*0bd0*/  ISETP.NE.AND P1, PT, R9, 0x4, PT ;  /* 0x000000040900780c */ /* 0x000fce0003f25270 */
[----:B--234-:R-:W-:Y:S06]  /*0be0*/  @P0 BRA `(.L_x_6) ;  /* 0x0000001c00340947 */ /* 0x01cfec0003800000 */
[----:B------:R-:W0:Y:S01]  /*0bf0*/  LDC.64 R6, c[0x4][0x8] ;  /* 0x01000200ff067b82 */ /* 0x000e220000000a00 */
[C---:B------:R-:W-:Y:S02]  /*0c00*/  R2UR UR4, R22.reuse ;  /* 0x00000000160472ca */ /* 0x040fe400000e0000 */
[C---:B------:R-:W-:Y:S02]  /*0c10*/  R2UR UR5, R23.reuse ;  /* 0x00000000170572ca */ /* 0x040fe400000e0000 */
[----:B------:R-:W-:Y:S02]  /*0c20*/  R2UR UR6, R22 ;  /* 0x00000000160672ca */ /* 0x000fe400000e0000 */
[----:B------:R-:W-:Y:S01]  /*0c30*/  R2UR UR7, R23 ;  /* 0x00000000170772ca */ /* 0x000fe200000e0000 */
[----:B------:R-:W1:Y:S08]  /*0c40*/  LDC.64 R4, c[0x4][0x10] ;  /* 0x01000400ff047b82 */ /* 0x000e700000000a00 */
[----:B0-----:R-:W2:Y:S04]  /*0c50*/  LDG.E R8, desc[UR4][R6.64] ;  /* 0x0000000406087981 */ /* 0x001ea8000c1e1900 */
[----:B-1----:R0:W5:Y:S01]  /*0c60*/  LDG.E R3, desc[UR6][R4.64] ;  /* 0x0000000604037981 */ /* 0x002162000c1e1900 */
[C---:B--2---:R-:W-:Y:S01]  /*0c70*/  ISETP.GE.AND P0, PT, R8.reuse, 0x4, PT ;  /* 0x000000040800780c */ /* 0x044fe20003f06270 */
[----:B------:R-:W-:-:S02]  /*0c80*/  IMAD R10, R8, R16, RZ ;  /* 0x00000010080a7224 */ /* 0x000fc400078e02ff */
[----:B------:R-:W-:-:S03]  /*0c90*/  IMAD R0, R8, 0x8, R25 ;  /* 0x0000000808007824 */ /* 0x000fc600078e0219 */
[----:B------:R-:W-:-:S07]  /*0ca0*/  SHF.R.U32.HI R10, RZ, 0x2, R10 ;  /* 0x00000002ff0a7819 */ /* 0x000fce000001160a */
[----:B0-----:R-:W-:Y:S05]  /*0cb0*/  @!P0 BRA `(.L_x_7) ;  /* 0x0000000c00e08947 */ /* 0x001fea0003800000 */
[----:B------:R0:W1:Y:S01]  /*0cc0*/  LDS R20, [R0] ;  /* 0x0000000000147984 */ /* 0x0000620000000800 */
[----:B------:R-:W-:Y:S01]  /*0cd0*/  BSSY.RECONVERGENT B0, `(.L_x_8) ;  /* 0x00000f5000007945 */ /* 0x000fe20003800200 */
[----:B------:R-:W-:Y:S01]  /*0ce0*/  SHF.R.U32.HI R11, RZ, 0x2, R8 ;  /* 0x00000002ff0b7819 */ /* 0x000fe20000011608 */
[----:B------:R-:W-:Y:S02]  /*0cf0*/  IMAD.IADD R12, R8, 0x1, R10 ;  /* 0x00000001080c7824 */ /* 0x000fe400078e020a */
[----:B------:R-:W-:-:S07]  /*0d00*/  IMAD.MOV.U32 R13, RZ, RZ, RZ ;  /* 0x000000ffff0d7224 */ /* 0x000fce00078e00ff */
.L_x_18:
[----:B--2---:R-:W2:Y:S01]  /*0d10*/  LDCU.64 UR4, c[0x4][0x28] ;  /* 0x01000500ff0477ac */ /* 0x004ea20008000a00 */
[----:B-1----:R-:W-:Y:S01]  /*0d20*/  IMAD R4, R16, 0x8000, R13 ;  /* 0x0000800010047824 */ /* 0x002fe200078e020d */
[----:B------:R-:W-:Y:S02]  /*0d30*/  R2UR UR6, R22 ;  /* 0x00000000160672ca */ /* 0x000fe400000e0000 */
[----:B------:R-:W-:Y:S02]  /*0d40*/  R2UR UR7, R23 ;  /* 0x00000000170772ca */ /* 0x000fe400000e0000 */
[----:B--2---:R-:W-:-:S05]  /*0d50*/  IADD3 R4, P0, PT, R4, UR4, RZ ;  /* 0x0000000404047c10 */ /* 0x004fca000ff1e0ff */
[----:B---3--:R-:W-:Y:S01]  /*0d60*/  IMAD.X R5, RZ, RZ, UR5, P0 ;  /* 0x00000005ff057e24 */ /* 0x008fe200080e06ff */
[----:B-1----:R-:W-:Y:S01]  /*0d70*/  ISETP.NE.AND P0, PT, R20, -0x1, PT ;  /* 0xffffffff1400780c */ /* 0x002fe20003f05270 */
[----:B------:R-:W-:Y:S02]  /*0d80*/  IMAD.MOV.U32 R7, RZ, RZ, -0x1 ;  /* 0xffffffffff077424 */ /* 0x000fe400078e00ff */
[----:B------:R-:W-:Y:S01]  /*0d90*/  IMAD R17, R10, 0x4, R25 ;  /* 0x000000040a117824 */ /* 0x000fe200078e0219 */
[----:B------:R-:W-:Y:S01]  /*0da0*/  SHF.R.U32.HI R15, RZ, 0x5, R13 ;  /* 0x00000005ff0f7819 */ /* 0x000fe2000001160d */
[----:B------:R-:W-:Y:S01]  /*0db0*/  BSSY.RECONVERGENT B1, `(.L_x_9) ;  /* 0x00000db000017945 */ /* 0x000fe20003800200 */
[----:B-----5:R1:W5:Y:S03]  /*0dc0*/  LDG.E.U8 R14, desc[UR6][R4.64] ;  /* 0x00000006040e7981 */ /* 0x020366000c1e1100 */
[----:B------:R-:W-:Y:S04]  /*0dd0*/  BSSY.RELIABLE B2, `(.L_x_10) ;  /* 0x0000015000027945 */ /* 0x000fe80003800100 */
[----:B------:R-:W-:-:S05]  /*0de0*/  @P0 VIADD R7, R20, 0x1 ;  /* 0x0000000114070836 */ /* 0x000fca0000000000 */
[----:B------:R-:W-:Y:S04]  /*0df0*/  @P0 STS [R0], R7 ;  /* 0x0000000700000388 */ /* 0x000fe80000000800 */
[----:B------:R-:W2:Y:S02]  /*0e00*/  LDS R18, [R17] ;  /* 0x0000000011127984 */ /* 0x000ea40000000800 */
[----:B--2---:R-:W-:-:S04]  /*0e10*/  SHF.R.U32.HI R6, RZ, 0xf, R18 ;  /* 0x0000000fff067819 */ /* 0x004fc80000011612 */
[----:B------:R-:W-:-:S13]  /*0e20*/  ISETP.NE.AND P0, PT, R6, R15, PT ;  /* 0x0000000f0600720c */ /* 0x000fda0003f05270 */
[----:B-1----:R-:W-:Y:S05]  /*0e30*/  @!P0 BRA `(.L_x_11) ;  /* 0x0000000000388947 */ /* 0x002fea0003800000 */
[----:B------:R-:W-:Y:S01]  /*0e40*/  BSSY.RELIABLE B3, `(.L_x_11) ;  /* 0x000000d000037945 */ /* 0x000fe20003800100 */
[----:B------:R-:W-:-:S07]  /*0e50*/  IMAD.MOV.U32 R5, RZ, RZ, RZ ;  /* 0x000000ffff057224 */ /* 0x000fce00078e00ff */
.L_x_13:
[----:B------:R-:W-:-:S05]  /*0e60*/  VIADD R5, R5, 0x1 ;  /* 0x0000000105057836 */ /* 0x000fca0000000000 */
[----:B------:R-:W-:-:S13]  /*0e70*/  ISETP.NE.AND P0, PT, R5, R11, PT ;  /* 0x0000000b0500720c */ /* 0x000fda0003f05270 */
[----:B------:R-:W-:Y:S05]  /*0e80*/  @!P0 BREAK.RELIABLE B3 ;  /* 0x0000000000038942 */ /* 0x000fea0003800100 */
[----:B------:R-:W-:Y:S05]  /*0e90*/  @!P0 BREAK.RELIABLE B2 ;  /* 0x0000000000028942 */ /* 0x000fea0003800100 */
[----:B------:R-:W-:Y:S05]  /*0ea0*/  @!P0 BRA `(.L_x_12) ;  /* 0x00000000003c8947 */ /* 0x000fea0003800000 */
[----:B------:R-:W-:-:S04]  /*0eb0*/  IMAD.IADD R4, R10, 0x1, R5 ;  /* 0x000000010a047824 */ /* 0x000fc800078e0205 */
[----:B------:R-:W-:-:S05]  /*0ec0*/  IMAD R17, R4, 0x4, R25 ;  /* 0x0000000404117824 */ /* 0x000fca00078e0219 */
[----:B------:R-:W1:Y:S02]  /*0ed0*/  LDS R18, [R17] ;  /* 0x0000000011127984 */ /* 0x000e640000000800 */
[----:B-1----:R-:W-:-:S04]  /*0ee0*/  SHF.R.U32.HI R4, RZ, 0xf, R18 ;  /* 0x0000000fff047819 */ /* 0x002fc80000011612 */
[----:B------:R-:W-:-:S13]  /*0ef0*/  ISETP.NE.AND P0, PT, R4, R15, PT ;  /* 0x0000000f0400720c */ /* 0x000fda0003f05270 */
[----:B------:R-:W-:Y:S05]  /*0f00*/  @P0 BRA `(.L_x_13) ;  /* 0xfffffffc00d40947 */ /* 0x000fea000383ffff */
[----:B------:R-:W-:Y:S05]  /*0f10*/  BSYNC.RELIABLE B3 ;  /* 0x0000000000037941 */ /* 0x000fea0003800100 */
.L_x_11:
[----:B------:R-:W-:Y:S05]  /*0f20*/  BSYNC.RELIABLE B2 ;  /* 0x0000000000027941 */ /* 0x000fea0003800100 */
.L_x_10:
[----:B------:R-:W-:-:S05]  /*0f30*/  IMAD R4, R8, 0x4, R17 ;  /* 0x0000000408047824 */ /* 0x000fca00078e0211 */
[----:B------:R-:W1:Y:S02]  /*0f40*/  LDS R5, [R4] ;  /* 0x0000000004057984 */ /* 0x000e640000000800 */
[----:B-1----:R-:W-:-:S13]  /*0f50*/  ISETP.NE.AND P0, PT, R5, RZ, PT ;  /* 0x000000ff0500720c */ /* 0x002fda0003f05270 */
[----:B------:R1:W-:Y:S01]  /*0f60*/  @P0 STS [R4], R7 ;  /* 0x0000000704000388 */ /* 0x0003e20000000800 */
[----:B------:R-:W-:Y:S01]  /*0f70*/  @P0 LOP3.LUT R18, R18, 0x7fff, RZ, 0xc0, !PT ;  /* 0x00007fff12120812 */ /* 0x000fe200078ec0ff */
[----:B------:R-:W-:Y:S01]  /*0f80*/  @P0 IMAD.MOV.U32 R20, RZ, RZ, R7 ;  /* 0x000000ffff140224 */ /* 0x000fe200078e0007 */
[----:B------:R-:W-:Y:S06]  /*0f90*/  @P0 BRA `(.L_x_14) ;  /* 0x0000000800f00947 */ /* 0x000fec0003800000 */
.L_x_12:
[----:B-1----:R-:W1:Y:S01]  /*0fa0*/  LDC.64 R4, c[0x4][0x10] ;  /* 0x01000400ff047b82 */ /* 0x002e620000000a00 */
[----:B------:R-:W-:Y:S01]  /*0fb0*/  R2UR UR4, R22 ;  /* 0x00000000160472ca */ /* 0x000fe200000e0000 */
[----:B------:R-:W-:Y:S01]  /*0fc0*/  VIADD R3, R3, 0x1 ;  /* 0x0000000103037836 */ /* 0x000fe20000000000 */
[----:B------:R-:W-:Y:S01]  /*0fd0*/  R2UR UR5, R23 ;  /* 0x00000000170572ca */ /* 0x000fe200000e0000 */
[----:B------:R-:W-:Y:S01]  /*0fe0*/  BSSY.RECONVERGENT B4, `(.L_x_15) ;  /* 0x0000011000047945 */ /* 0x000fe20003800200 */
[----:B------:R-:W-:Y:S02]  /*0ff0*/  IMAD.MOV.U32 R6, RZ, RZ, -0x1 ;  /* 0xffffffffff067424 */ /* 0x000fe400078e00ff */
[----:B------:R-:W-:Y:S02]  /*1000*/  IMAD.MOV.U32 R7, RZ, RZ, RZ ;  /* 0x000000ffff077224 */ /* 0x000fe400078e00ff */
[----:B------:R-:W-:-:S07]  /*1010*/  IMAD.MOV.U32 R18, RZ, RZ, RZ ;  /* 0x000000ffff127224 */ /* 0x000fce00078e00ff */
[----:B-1----:R1:W-:Y:S02]  /*1020*/  STG.E desc[UR4][R4.64], R3 ;  /* 0x0000000304007986 */ /* 0x0023e4000c101904 */
.L_x_17:
[----:B-1----:R-:W-:-:S04]  /*1030*/  IMAD.IADD R4, R12, 0x1, R7 ;  /* 0x000000010c047824 */ /* 0x002fc800078e0207 */
[----:B------:R-:W-:-:S05]  /*1040*/  IMAD R4, R4, 0x4, R25 ;  /* 0x0000000404047824 */ /* 0x000fca00078e0219 */
[----:B------:R-:W1:Y:S02]  /*1050*/  LDS R5, [R4] ;  /* 0x0000000004057984 */ /* 0x000e640000000800 */
[----:B-1----:R-:W-:-:S13]  /*1060*/  ISETP.NE.AND P0, PT, R5, RZ, PT ;  /* 0x000000ff0500720c */ /* 0x002fda0003f05270 */
[----:B------:R-:W-:Y:S05]  /*1070*/  @!P0 BRA `(.L_x_16) ;  /* 0x00000000001c8947 */ /* 0x000fea0003800000 */
[CC--:B------:R-:W-:Y:S02]  /*1080*/  ISETP.GE.U32.AND P0, PT, R5.reuse, R6.reuse, PT ;  /* 0x000000060500720c */ /* 0x0c0fe40003f06070 */
[----:B------:R-:W-:Y:S02]  /*1090*/  VIMNMX.U32 R6, PT, PT, R5, R6, PT ;  /* 0x0000000605067248 */ /* 0x000fe40003fe0000 */
[C---:B------:R-:W-:Y:S01]  /*10a0*/  SEL R18, R7.reuse, R18, !P0 ;  /* 0x0000001207127207 */ /* 0x040fe20004000000 */
[----:B------:R-:W-:-:S05]  /*10b0*/  VIADD R7, R7, 0x1 ;  /* 0x0000000107077836 */ /* 0x000fca0000000000 */
[----:B------:R-:W-:-:S13]  /*10c0*/  ISETP.NE.AND P0, PT, R7, R11, PT ;  /* 0x0000000b0700720c */ /* 0x000fda0003f05270 */
[----:B------:R-:W-:Y:S05]  /*10d0*/  @P0 BRA `(.L_x_17) ;  /* 0xfffffffc00d40947 */ /* 0x000fea000383ffff */
[----:B------:R-:W-:-:S07]  /*10e0*/  IMAD.MOV.U32 R7, RZ, RZ, R18 ;  /* 0x000000ffff077224 */ /* 0x000fce00078e0012 */
.L_x_16:
[----:B------:R-:W-:Y:S05]  /*10f0*/  BSYNC.RECONVERGENT B4 ;  /* 0x0000000000047941 */ /* 0x000fea0003800200 */
.L_x_15:
[----:B------:R-:W-:Y:S01]  /*1100*/  IMAD.IADD R4, R10, 0x1, R7 ;  /* 0x000000010a047824 */ /* 0x000fe200078e0207 */
[----:B------:R-:W1:Y:S01]  /*1110*/  S2UR UR5, SR_CgaCtaId ;  /* 0x00000000000579c3 */ /* 0x000e620000008800 */
[----:B------:R-:W-:Y:S01]  /*1120*/  UMOV UR4, 0x400 ;  /* 0x0000040000047882 */ /* 0x000fe20000000000 */
[----:B------:R-:W2:Y:S01]  /*1130*/  LDCU.64 UR6, c[0x4][0x18] ;  /* 0x01000300ff0677ac */ /* 0x000ea20008000a00 */
[----:B------:R-:W-:Y:S01]  /*1140*/  IMAD R17, R4, 0x4, R25 ;  /* 0x0000000404117824 */ /* 0x000fe200078e0219 */
[----:B------:R-:W-:Y:S02]  /*1150*/  LOP3.LUT R7, R13, 0x7fffffe0, RZ, 0xc0, !PT ;  /* 0x7fffffe00d077812 */ /* 0x000fe400078ec0ff */
[----:B------:R-:W-:Y:S02]  /*1160*/  R2UR UR8, R22 ;  /* 0x00000000160872ca */ /* 0x000fe400000e0000 */
[----:B------:R-:W3:Y:S01]  /*1170*/  LDS R4, [R17] ;  /* 0x0000000011047984 */ /* 0x000ee20000000800 */
[----:B------:R-:W-:Y:S01]  /*1180*/  IMAD R7, R16, 0x8000, R7 ;  /* 0x0000800010077824 */ /* 0x000fe200078e0207 */
[----:B------:R-:W-:-:S02]  /*1190*/  R2UR UR9, R23 ;  /* 0x00000000170972ca */ /* 0x000fc400000e0000 */
[C---:B------:R-:W-:Y:S02]  /*11a0*/  R2UR UR10, R22.reuse ;  /* 0x00000000160a72ca */ /* 0x040fe400000e0000 */
[C---:B------:R-:W-:Y:S02]  /*11b0*/  R2UR UR11, R23.reuse ;  /* 0x00000000170b72ca */ /* 0x040fe400000e0000 */
[C---:B------:R-:W-:Y:S02]  /*11c0*/  R2UR UR12, R22.reuse ;  /* 0x00000000160c72ca */ /* 0x040fe400000e0000 */
[----:B------:R-:W-:Y:S02]  /*11d0*/  R2UR UR13, R23 ;  /* 0x00000000170d72ca */ /* 0x000fe400000e0000 */
[----:B--2---:R-:W-:Y:S02]  /*11e0*/  IADD3 R6, P2, PT, R7, UR6, RZ ;  /* 0x0000000607067c10 */ /* 0x004fe4000ff5e0ff */
[----:B------:R-:W-:Y:S01]  /*11f0*/  R2UR UR14, R22 ;  /* 0x00000000160e72ca */ /* 0x000fe200000e0000 */
[----:B-1----:R-:W-:Y:S01]  /*1200*/  ULEA UR4, UR5, UR4, 0x18 ;  /* 0x0000000405047291 */ /* 0x002fe2000f8ec0ff */
[----:B------:R-:W-:Y:S01]  /*1210*/  R2UR UR15, R23 ;  /* 0x00000000170f72ca */ /* 0x000fe200000e0000 */
[----:B------:R-:W-:Y:S01]  /*1220*/  IMAD.X R7, RZ, RZ, UR7, P2 ;  /* 0x00000007ff077e24 */ /* 0x000fe200090e06ff */
[----:B---3--:R-:W-:-:S02]  /*1230*/  LOP3.LUT R18, R4, 0x7fff, RZ, 0xc0, !PT ;  /* 0x00007fff04127812 */ /* 0x008fc400078ec0ff */
[----:B------:R-:W-:-:S04]  /*1240*/  SHF.R.U32.HI R4, RZ, 0xa, R4 ;  /* 0x0000000aff047819 */ /* 0x000fc80000011604 */
[----:B------:R-:W1:Y:S01]  /*1250*/  LDS.U8 R21, [R18+UR4] ;  /* 0x0000000412157984 */ /* 0x000e620008000000 */
[----:B------:R-:W-:-:S03]  /*1260*/  LOP3.LUT R5, R4, 0x3fffe0, RZ, 0xc0, !PT ;  /* 0x003fffe004057812 */ /* 0x000fc600078ec0ff */
[----:B------:R-:W2:Y:S02]  /*1270*/  LDS.U8 R19, [R18+UR4+0x1] ;  /* 0x0000010412137984 */ /* 0x000ea40008000000 */
[----:B------:R-:W-:Y:S02]  /*1280*/  IMAD R5, R16, 0x8000, R5 ;  /* 0x0000800010057824 */ /* 0x000fe400078e0205 */
[----:B------:R-:W3:Y:S03]  /*1290*/  LDS.U8 R27, [R18+UR4+0x2] ;  /* 0x00000204121b7984 */ /* 0x000ee60008000000 */
[----:B------:R-:W-:Y:S01]  /*12a0*/  IADD3 R4, P0, PT, R5, UR6, RZ ;  /* 0x0000000605047c10 */ /* 0x000fe2000ff1e0ff */
[----:B------:R-:W4:Y:S01]  /*12b0*/  LDS.U8 R29, [R18+UR4+0x3] ;  /* 0x00000304121d7984 */ /* 0x000f220008000000 */
[----:B------:R-:W-:-:S03]  /*12c0*/  R2UR UR6, R22 ;  /* 0x00000000160672ca */ /* 0x000fc600000e0000 */
[----:B------:R-:W-:Y:S01]  /*12d0*/  IMAD.X R5, RZ, RZ, UR7, P0 ;  /* 0x00000007ff057e24 */ /* 0x000fe200080e06ff */
[----:B------:R-:W-:-:S04]  /*12e0*/  R2UR UR7, R23 ;  /* 0x00000000170772ca */ /* 0x000fc800000e0000 */
[----:B-1----:R1:W-:Y:S04]  /*12f0*/  STG.E.U8 desc[UR8][R4.64], R21 ;  /* 0x0000001504007986 */ /* 0x0023e8000c101108 */
[----:B------:R-:W4:Y:S04]  /*1300*/  LDG.E.U8 R20, desc[UR10][R6.64] ;  /* 0x0000000a06147981 */ /* 0x000f28000c1e1100 */
[----:B--2---:R-:W-:Y:S04]  /*1310*/  STG.E.U8 desc[UR12][R4.64+0x1], R19 ;  /* 0x0000011304007986 */ /* 0x004fe8000c10110c */
[----:B------:R-:W2:Y:S04]  /*1320*/  LDG.E.U8 R26, desc[UR14][R6.64+0x1] ;  /* 0x0000010e061a7981 */ /* 0x000ea8000c1e1100 */
[----:B---3--:R-:W-:Y:S04]  /*1330*/  STG.E.U8 desc[UR6][R4.64+0x2], R27 ;  /* 0x0000021b04007986 */ /* 0x008fe8000c101106 */
[----:B------:R-:W3:Y:S04]  /*1340*/  LDG.E.U8 R28, desc[UR8][R6.64+0x2] ;  /* 0x00000208061c7981 */ /* 0x000ee8000c1e1100 */
[----:B----4-:R-:W-:Y:S04]  /*1350*/  STG.E.U8 desc[UR10][R4.64+0x3], R29 ;  /* 0x0000031d04007986 */ /* 0x010fe8000c10110a */
[----:B-1----:R-:W4:Y:S04]  /*1360*/  LDG.E.U8 R21, desc[UR12][R6.64+0x3] ;  /* 0x0000030c06157981 */ /* 0x002f28000c1e1100 */
[----:B------:R-:W1:Y:S04]  /*1370*/  LDS.U8 R19, [R18+UR4+0x4] ;  /* 0x0000040412137984 */ /* 0x000e680008000000 */
[----:B------:R-:W0:Y:S04]  /*1380*/  LDS.U8 R29, [R18+UR4+0x5] ;  /* 0x00000504121d7984 */ /* 0x000e280008000000 */
[----:B-1----:R-:W-:Y:S04]  /*1390*/  STG.E.U8 desc[UR6][R4.64+0x4], R19 ;  /* 0x0000041304007986 */ /* 0x002fe8000c101106 */
[----:B------:R-:W4:Y:S04]  /*13a0*/  LDG.E.U8 R27, desc[UR8][R6.64+0x4] ;  /* 0x00000408061b7981 */ /* 0x000f28000c1e1100 */
[----:B0-----:R-:W-:Y:S04]  /*13b0*/  STG.E.U8 desc[UR10][R4.64+0x5], R29 ;  /* 0x0000051d04007986 */ /* 0x001fe8000c10110a */
[----:B------:R-:W-:Y:S04]  /*13c0*/  LDS.U8 R29, [R18+UR4+0x8] ;  /* 0x00000804121d7984 */ /* 0x000fe80008000000 */
[----:B------:R-:W-:Y:S04]  /*13d0*/  STS.U8 [R18+UR4], R20 ;  /* 0x0000001412007988 */ /* 0x000fe80008000004 */
[----:B------:R-:W0:Y:S04]  /*13e0*/  LDS.U8 R20, [R18+UR4+0x6] ;  /* 0x0000060412147984 */ /* 0x000e280008000000 */
[----:B--2---:R-:W-:Y:S04]  /*13f0*/  STS.U8 [R18+UR4+0x1], R26 ;  /* 0x0000011a12007988 */ /* 0x004fe80008000004 */
[----:B---3--:R-:W-:Y:S04]  /*1400*/  STS.U8 [R18+UR4+0x2], R28 ;  /* 0x0000021c12007988 */ /* 0x008fe80008000004 */
[----:B------:R-:W1:Y:S04]  /*1410*/  LDS.U8 R28, [R18+UR4+0x7] ;  /* 0x00000704121c7984 */ /* 0x000e680008000000 */
[----:B----4-:R2:W-:Y:S04]  /*1420*/  STS.U8 [R18+UR4+0x3], R21 ;  /* 0x0000031512007988 */ /* 0x0105e80008000004 */
[----:B--2---:R-:W2:Y:S04]  /*1430*/  LDG.E.U8 R21, desc[UR12][R6.64+0x5] ;  /* 0x0000050c06157981 */ /* 0x004ea8000c1e1100 */
[----:B0-----:R-:W-:Y:S04]  /*1440*/  STG.E.U8 desc[UR6][R4.64+0x6], R20 ;  /* 0x0000061404007986 */ /* 0x001fe8000c101106 */
[----:B------:R-:W3:Y:S04]  /*1450*/  LDG.E.U8 R26, desc[UR8][R6.64+0x6] ;  /* 0x00000608061a7981 */ /* 0x000ee8000c1e1100 */
[----:B------:R-:W-:Y:S04]  /*1460*/  LDS.U8 R20, [R18+UR4+0xa] ;  /* 0x00000a0412147984 */ /* 0x000fe80008000000 */
[----:B-1----:R-:W-:Y:S04]  /*1470*/  STG.E.U8 desc[UR10][R4.64+0x7], R28 ;  /* 0x0000071c04007986 */ /* 0x002fe8000c10110a */
[----:B------:R-:W4:Y:S04]  /*1480*/  LDG.E.U8 R19, desc[UR12][R6.64+0x7] ;  /* 0x0000070c06137981 */ /* 0x000f28000c1e1100 */
[----:B------:R-:W-:Y:S04]  /*1490*/  STS.U8 [R18+UR4+0x4], R27 ;  /* 0x0000041b12007988 */ /* 0x000fe80008000004 */
[----:B------:R-:W0:Y:S04]  /*14a0*/  LDS.U8 R27, [R18+UR4+0x9] ;  /* 0x00000904121b7984 */ /* 0x000e280008000000 */
[----:B------:R-:W-:Y:S04]  /*14b0*/  STG.E.U8 desc[UR6][R4.64+0x8], R29 ;  /* 0x0000081d04007986 */ /* 0x000fe8000c101106 */
[----:B------:R-:W1:Y:S04]  /*14c0*/  LDS.U8 R28, [R18+UR4+0xb] ;  /* 0x00000b04121c7984 */ /* 0x000e680008000000 */
[----:B--2---:R2:W-:Y:S04]  /*14d0*/  STS.U8 [R18+UR4+0x5], R21 ;  /* 0x0000051512007988 */ /* 0x0045e80008000004 */
[----:B--2---:R-:W2:Y:S04]  /*14e0*/  LDG.E.U8 R21, desc[UR8][R6.64+0x8] ;  /* 0x0000080806157981 */ /* 0x004ea8000c1e1100 */
[----:B0-----:R-:W-:Y:S04]  /*14f0*/  STG.E.U8 desc[UR10][R4.64+0x9], R27 ;  /* 0x0000091b04007986 */ /* 0x001fe8000c10110a */
[----:B---3--:R-:W-:Y:S04]  /*1500*/  STS.U8 [R18+UR4+0x6], R26 ;  /* 0x0000061a12007988 */ /* 0x008fe80008000004 */
[----:B------:R-:W-:Y:S04]  /*1510*/  LDS.U8 R27, [R18+UR4+0xd] ;  /* 0x00000d04121b7984 */ /* 0x000fe80008000000 */
[----:B----4-:R0:W-:Y:S04]  /*1520*/  STS.U8 [R18+UR4+0x7], R19 ;  /* 0x0000071312007988 */ /* 0x0101e80008000004 */
[----:B0-----:R-:W3:Y:S04]  /*1530*/  LDG.E.U8 R19, desc[UR12][R6.64+0x9] ;  /* 0x0000090c06137981 */ /* 0x001ee8000c1e1100 */
[----:B------:R-:W-:Y:S04]  /*1540*/  STG.E.U8 desc[UR6][R4.64+0xa], R20 ;  /* 0x00000a1404007986 */ /* 0x000fe8000c101106 */
[----:B------:R-:W4:Y:S04]  /*1550*/  LDG.E.U8 R26, desc[UR14][R6.64+0xa] ;  /* 0x00000a0e061a7981 */ /* 0x000f28000c1e1100 */
[----:B-1----:R-:W-:Y:S04]  /*1560*/  STG.E.U8 desc[UR8][R4.64+0xb], R28 ;  /* 0x00000b1c04007986 */ /* 0x002fe8000c101108 */
[----:B------:R-:W4:Y:S04]  /*1570*/  LDG.E.U8 R29, desc[UR10][R6.64+0xb] ;  /* 0x00000b0a061d7981 */ /* 0x000f28000c1e1100 */
[----:B------:R-:W-:Y:S04]  /*1580*/  LDS.U8 R20, [R18+UR4+0xe] ;  /* 0x00000e0412147984 */ /* 0x000fe80008000000 */
[----:B------:R-:W-:Y:S01]  /*1590*/  LDS.U8 R28, [R18+UR4+0xf] ;  /* 0x00000f04121c7984 */ /* 0x000fe20008000000 */
[----:B------:R-:W-:-:S02]  /*15a0*/  R2UR UR16, R22 ;  /* 0x00000000161072ca */ /* 0x000fc400000e0000 */
[----:B------:R-:W-:Y:S01]  /*15b0*/  R2UR UR17, R23 ;  /* 0x00000000171172ca */ /* 0x000fe200000e0000 */
[----:B---3--:R-:W-:Y:S04]  /*15c0*/  STS.U8 [R18+UR4+0x9], R19 ;  /* 0x0000091312007988 */ /* 0x008fe80008000004 */
[----:B------:R-:W0:Y:S04]  /*15d0*/  LDS.U8 R19, [R18+UR4+0xc] ;  /* 0x00000c0412137984 */ /* 0x000e280008000000 */
[----:B--2---:R1:W-:Y:S04]  /*15e0*/  STS.U8 [R18+UR4+0x8], R21 ;  /* 0x0000081512007988 */ /* 0x0043e80008000004 */
[----:B----4-:R2:W-:Y:S04]  /*15f0*/  STS.U8 [R18+UR4+0xb], R29 ;  /* 0x00000b1d12007988 */ /* 0x0105e80008000004 */
[----:B0-----:R-:W-:Y:S04]  /*1600*/  STG.E.U8 desc[UR6][R4.64+0xc], R19 ;  /* 0x00000c1304007986 */ /* 0x001fe8000c101106 */
[----:B-1----:R-:W3:Y:S04]  /*1610*/  LDG.E.U8 R21, desc[UR8][R6.64+0xc] ;  /* 0x00000c0806157981 */ /* 0x002ee8000c1e1100 */
[----:B------:R-:W-:Y:S04]  /*1620*/  STG.E.U8 desc[UR10][R4.64+0xd], R27 ;  /* 0x00000d1b04007986 */ /* 0x000fe8000c10110a */
[----:B--2---:R-:W2:Y:S04]  /*1630*/  LDG.E.U8 R29, desc[UR12][R6.64+0xd] ;  /* 0x00000d0c061d7981 */ /* 0x004ea8000c1e1100 */
[----:B------:R0:W-:Y:S04]  /*1640*/  STS.U8 [R18+UR4+0xa], R26 ;  /* 0x00000a1a12007988 */ /* 0x0001e80008000004 */
[----:B------:R-:W-:Y:S04]  /*1650*/  STG.E.U8 desc[UR14][R4.64+0xe], R20 ;  /* 0x00000e1404007986 */ /* 0x000fe8000c10110e */
[----:B------:R-:W-:Y:S04]  /*1660*/  LDS.U8 R20, [R18+UR4+0x12] ;  /* 0x0000120412147984 */ /* 0x000fe80008000000 */
[----:B0-----:R-:W4:Y:S04]  /*1670*/  LDG.E.U8 R26, desc[UR16][R6.64+0xe] ;  /* 0x00000e10061a7981 */ /* 0x001f28000c1e1100 */
[----:B------:R-:W-:Y:S04]  /*1680*/  STG.E.U8 desc[UR6][R4.64+0xf], R28 ;  /* 0x00000f1c04007986 */ /* 0x000fe8000c101106 */
[----:B------:R-:W4:Y:S04]  /*1690*/  LDG.E.U8 R19, desc[UR8][R6.64+0xf] ;  /* 0x00000f0806137981 */ /* 0x000f28000c1e1100 */
[----:B------:R-:W-:Y:S04]  /*16a0*/  LDS.U8 R28, [R18+UR4+0x13] ;  /* 0x00001304121c7984 */ /* 0x000fe80008000000 */
[----:B---3--:R-:W-:Y:S04]  /*16b0*/  STS.U8 [R18+UR4+0xc], R21 ;  /* 0x00000c1512007988 */ /* 0x008fe80008000004 */
[----:B------:R-:W0:Y:S04]  /*16c0*/  LDS.U8 R21, [R18+UR4+0x10] ;  /* 0x0000100412157984 */ /* 0x000e280008000000 */
[----:B--2---:R-:W-:Y:S04]  /*16d0*/  STS.U8 [R18+UR4+0xd], R29 ;  /* 0x00000d1d12007988 */ /* 0x004fe80008000004 */
[----:B------:R-:W1:Y:S04]  /*16e0*/  LDS.U8 R29, [R18+UR4+0x11] ;  /* 0x00001104121d7984 */ /* 0x000e680008000000 */
[----:B----4-:R2:W-:Y:S04]  /*16f0*/  STS.U8 [R18+UR4+0xf], R19 ;  /* 0x00000f1312007988 */ /* 0x0105e80008000004 */
[----:B0-----:R-:W-:Y:S04]  /*1700*/  STG.E.U8 desc[UR6][R4.64+0x10], R21 ;  /* 0x0000101504007986 */ /* 0x001fe8000c101106 */
[----:B------:R-:W3:Y:S04]  /*1710*/  LDG.E.U8 R27, desc[UR8][R6.64+0x10] ;  /* 0x00001008061b7981 */ /* 0x000ee8000c1e1100 */
[----:B-1----:R-:W-:Y:S04]  /*1720*/  STG.E.U8 desc[UR10][R4.64+0x11], R29 ;  /* 0x0000111d04007986 */ /* 0x002fe8000c10110a */
        /* <DEDUP_REMOVED lines=8> */
[----:B------:R-:W-:Y:S01]  /*17b0*/  LDS.U8 R28, [R18+UR4+0x17] ;  /* 0x00001704121c7984 */ /* 0x000fe20008000000 */
[----:B------:R-:W-:-:S02]  /*17c0*/  R2UR UR18, R22 ;  /* 0x00000000161272ca */ /* 0x000fc400000e0000 */
[----:B------:R-:W-:Y:S01]  /*17d0*/  R2UR UR19, R23 ;  /* 0x00000000171372ca */ /* 0x000fe200000e0000 */
[----:B--2---:R-:W-:Y:S04]  /*17e0*/  STS.U8 [R18+UR4+0x11], R19 ;  /* 0x0000111312007988 */ /* 0x004fe80008000004 */
[----:B------:R-:W0:Y:S04]  /*17f0*/  LDS.U8 R19, [R18+UR4+0x14] ;  /* 0x0000140412137984 */ /* 0x000e280008000000 */
[----:B---3--:R-:W-:Y:S04]  /*1800*/  STS.U8 [R18+UR4+0x10], R27 ;  /* 0x0000101b12007988 */ /* 0x008fe80008000004 */
[----:B----4-:R1:W-:Y:S04]  /*1810*/  STS.U8 [R18+UR4+0x13], R21 ;  /* 0x0000131512007988 */ /* 0x0103e80008000004 */
[----:B0-----:R-:W-:Y:S04]  /*1820*/  STG.E.U8 desc[UR6][R4.64+0x14], R19 ;  /* 0x0000141304007986 */ /* 0x001fe8000c101106 */
[----:B-1----:R-:W2:Y:S04]  /*1830*/  LDG.E.U8 R21, desc[UR8][R6.64+0x14] ;  /* 0x0000140806157981 */ /* 0x002ea8000c1e1100 */
[----:B------:R-:W-:Y:S04]  /*1840*/  STG.E.U8 desc[UR10][R4.64+0x15], R29 ;  /* 0x0000151d04007986 */ /* 0x000fe8000c10110a */
[----:B------:R-:W3:Y:S04]  /*1850*/  LDG.E.U8 R27, desc[UR12][R6.64+0x15] ;  /* 0x0000150c061b7981 */ /* 0x000ee8000c1e1100 */
[----:B------:R0:W-:Y:S04]  /*1860*/  STS.U8 [R18+UR4+0x12], R26 ;  /* 0x0000121a12007988 */ /* 0x0001e80008000004 */
[----:B------:R-:W-:Y:S04]  /*1870*/  STG.E.U8 desc[UR14][R4.64+0x16], R20 ;  /* 0x0000161404007986 */ /* 0x000fe8000c10110e */
[----:B------:R-:W-:Y:S04]  /*1880*/  LDS.U8 R20, [R18+UR4+0x1a] ;  /* 0x00001a0412147984 */ /* 0x000fe80008000000 */
[----:B0-----:R-:W4:Y:S04]  /*1890*/  LDG.E.U8 R26, desc[UR16][R6.64+0x16] ;  /* 0x00001610061a7981 */ /* 0x001f28000c1e1100 */
[----:B------:R-:W-:Y:S04]  /*18a0*/  STG.E.U8 desc[UR6][R4.64+0x17], R28 ;  /* 0x0000171c04007986 */ /* 0x000fe8000c101106 */
[----:B------:R-:W4:Y:S04]  /*18b0*/  LDG.E.U8 R19, desc[UR18][R6.64+0x17] ;  /* 0x0000171206137981 */ /* 0x000f28000c1e1100 */
[----:B------:R-:W-:Y:S01]  /*18c0*/  LDS.U8 R28, [R18+UR4+0x1b] ;  /* 0x00001b04121c7984 */ /* 0x000fe20008000000 */
[----:B------:R-:W-:-:S02]  /*18d0*/  R2UR UR20, R22 ;  /* 0x00000000161472ca */ /* 0x000fc400000e0000 */
[----:B------:R-:W-:Y:S01]  /*18e0*/  R2UR UR21, R23 ;  /* 0x00000000171572ca */ /* 0x000fe200000e0000 */
[----:B--2---:R-:W-:Y:S04]  /*18f0*/  STS.U8 [R18+UR4+0x14], R21 ;  /* 0x0000141512007988 */ /* 0x004fe80008000004 */
[----:B------:R-:W0:Y:S04]  /*1900*/  LDS.U8 R21, [R18+UR4+0x18] ;  /* 0x0000180412157984 */ /* 0x000e280008000000 */
[----:B---3--:R-:W-:Y:S04]  /*1910*/  STS.U8 [R18+UR4+0x15], R27 ;  /* 0x0000151b12007988 */ /* 0x008fe80008000004 */
[----:B------:R-:W1:Y:S04]  /*1920*/  LDS.U8 R27, [R18+UR4+0x19] ;  /* 0x00001904121b7984 */ /* 0x000e680008000000 */
[----:B----4-:R-:W-:Y:S04]  /*1930*/  STS.U8 [R18+UR4+0x16], R26 ;  /* 0x0000161a12007988 */ /* 0x010fe80008000004 */
[----:B------:R2:W-:Y:S04]  /*1940*/  STS.U8 [R18+UR4+0x17], R19 ;  /* 0x0000171312007988 */ /* 0x0005e80008000004 */
[----:B0-----:R0:W-:Y:S04]  /*1950*/  STG.E.U8 desc[UR6][R4.64+0x18], R21 ;  /* 0x0000181504007986 */ /* 0x0011e8000c101106 */
[----:B--2---:R-:W2:Y:S04]  /*1960*/  LDG.E.U8 R19, desc[UR8][R6.64+0x18] ;  /* 0x0000180806137981 */ /* 0x004ea8000c1e1100 */
[----:B-1----:R-:W-:Y:S04]  /*1970*/  STG.E.U8 desc[UR10][R4.64+0x19], R27 ;  /* 0x0000191b04007986 */ /* 0x002fe8000c10110a */
[----:B------:R-:W3:Y:S04]  /*1980*/  LDG.E.U8 R29, desc[UR12][R6.64+0x19] ;  /* 0x0000190c061d7981 */ /* 0x000ee8000c1e1100 */
[----:B------:R-:W-:Y:S04]  /*1990*/  STG.E.U8 desc[UR14][R4.64+0x1a], R20 ;  /* 0x00001a1404007986 */ /* 0x000fe8000c10110e */
[----:B------:R-:W4:Y:S04]  /*19a0*/  LDG.E.U8 R26, desc[UR16][R6.64+0x1a] ;  /* 0x00001a10061a7981 */ /* 0x000f28000c1e1100 */
[----:B------:R-:W-:Y:S04]  /*19b0*/  STG.E.U8 desc[UR18][R4.64+0x1b], R28 ;  /* 0x00001b1c04007986 */ /* 0x000fe8000c101112 */
[----:B0-----:R-:W2:Y:S04]  /*19c0*/  LDG.E.U8 R21, desc[UR20][R6.64+0x1b] ;  /* 0x00001b1406157981 */ /* 0x001ea8000c1e1100 */
[----:B------:R-:W0:Y:S04]  /*19d0*/  LDS.U8 R27, [R18+UR4+0x1c] ;  /* 0x00001c04121b7984 */ /* 0x000e280008000000 */
[----:B------:R-:W-:Y:S04]  /*19e0*/  LDS.U8 R20, [R18+UR4+0x1f] ;  /* 0x00001f0412147984 */ /* 0x000fe80008000000 */
[----:B0-----:R-:W-:Y:S04]  /*19f0*/  STG.E.U8 desc[UR6][R4.64+0x1c], R27 ;  /* 0x00001c1b04007986 */ /* 0x001fe8000c101106 */
[----:B---3--:R-:W-:Y:S04]  /*1a00*/  STS.U8 [R18+UR4+0x19], R29 ;  /* 0x0000191d12007988 */ /* 0x008fe80008000004 */
[----:B------:R-:W0:Y:S04]  /*1a10*/  LDS.U8 R29, [R18+UR4+0x1d] ;  /* 0x00001d04121d7984 */ /* 0x000e280008000000 */
[----:B----4-:R-:W-:Y:S04]  /*1a20*/  STS.U8 [R18+UR4+0x1a], R26 ;  /* 0x00001a1a12007988 */ /* 0x010fe80008000004 */
[----:B------:R-:W1:Y:S04]  /*1a30*/  LDS.U8 R26, [R18+UR4+0x1e] ;  /* 0x00001e04121a7984 */ /* 0x000e680008000000 */
[----:B--2---:R2:W-:Y:S04]  /*1a40*/  STS.U8 [R18+UR4+0x18], R19 ;  /* 0x0000181312007988 */ /* 0x0045e80008000004 */
[----:B------:R3:W-:Y:S04]  /*1a50*/  STS.U8 [R18+UR4+0x1b], R21 ;  /* 0x00001b1512007988 */ /* 0x0007e80008000004 */
[----:B--2---:R-:W2:Y:S04]  /*1a60*/  LDG.E.U8 R19, desc[UR8][R6.64+0x1c] ;  /* 0x00001c0806137981 */ /* 0x004ea8000c1e1100 */
[----:B0-----:R0:W-:Y:S04]  /*1a70*/  STG.E.U8 desc[UR10][R4.64+0x1d], R29 ;  /* 0x00001d1d04007986 */ /* 0x0011e8000c10110a */
[----:B---3--:R-:W3:Y:S04]  /*1a80*/  LDG.E.U8 R21, desc[UR12][R6.64+0x1d] ;  /* 0x00001d0c06157981 */ /* 0x008ee8000c1e1100 */
[----:B-1----:R-:W-:Y:S04]  /*1a90*/  STG.E.U8 desc[UR14][R4.64+0x1e], R26 ;  /* 0x00001e1a04007986 */ /* 0x002fe8000c10110e */
[----:B------:R-:W4:Y:S04]  /*1aa0*/  LDG.E.U8 R28, desc[UR16][R6.64+0x1e] ;  /* 0x00001e10061c7981 */ /* 0x000f28000c1e1100 */
[----:B------:R-:W-:Y:S04]  /*1ab0*/  STG.E.U8 desc[UR18][R4.64+0x1f], R20 ;  /* 0x00001f1404007986 */ /* 0x000fe8000c101112 */
[----:B------:R-:W4:Y:S01]  /*1ac0*/  LDG.E.U8 R27, desc[UR20][R6.64+0x1f] ;  /* 0x00001f14061b7981 */ /* 0x000f22000c1e1100 */
[----:B------:R-:W-:-:S02]  /*1ad0*/  IMAD R15, R15, 0x8000, R18 ;  /* 0x000080000f0f7824 */ /* 0x000fc400078e0212 */
[----:B0-----:R-:W-:Y:S01]  /*1ae0*/  IMAD R29, R8, 0x4, R17 ;  /* 0x00000004081d7824 */ /* 0x001fe200078e0211 */
[----:B--2---:R-:W-:Y:S04]  /*1af0*/  STS.U8 [R18+UR4+0x1c], R19 ;  /* 0x00001c1312007988 */ /* 0x004fe80008000004 */
[----:B---3--:R-:W-:Y:S04]  /*1b00*/  STS.U8 [R18+UR4+0x1d], R21 ;  /* 0x00001d1512007988 */ /* 0x008fe80008000004 */
[----:B----4-:R-:W-:Y:S04]  /*1b10*/  STS.U8 [R18+UR4+0x1e], R28 ;  /* 0x00001e1c12007988 */ /* 0x010fe80008000004 */
[----:B------:R-:W-:Y:S04]  /*1b20*/  STS.U8 [R18+UR4+0x1f], R27 ;  /* 0x00001f1b12007988 */ /* 0x000fe80008000004 */
[----:B------:R-:W-:Y:S04]  /*1b30*/  STS [R17], R15 ;  /* 0x0000000f11007388 */ /* 0x000fe80000000800 */
[----:B------:R-:W0:Y:S04]  /*1b40*/  LDS R20, [R0] ;  /* 0x0000000000147984 */ /* 0x000e280000000800 */
[----:B0-----:R2:W-:Y:S02]  /*1b50*/  STS [R29], R20 ;  /* 0x000000141d007388 */ /* 0x0015e40000000800 */
.L_x_14:
[----:B------:R-:W-:Y:S05]  /*1b60*/  BSYNC.RECONVERGENT B1 ;  /* 0x0000000000017941 */ /* 0x000fea0003800200 */
.L_x_9:
[----:B------:R-:W3:Y:S01]  /*1b70*/  S2UR UR5, SR_CgaCtaId ;  /* 0x00000000000579c3 */ /* 0x000ee20000008800 */
[----:B------:R-:W4:Y:S01]  /*1b80*/  LDCU UR6, c[0x0][0x380] ;  /* 0x00007000ff0677ac */ /* 0x000f220008000800 */
[C---:B------:R-:W-:Y:S01]  /*1b90*/  LOP3.LUT R5, R13.reuse, 0x1f, RZ, 0xc0, !PT ;  /* 0x0000001f0d057812 */ /* 0x040fe200078ec0ff */
[----:B------:R-:W-:Y:S01]  /*1ba0*/  VIADD R13, R13, 0x1 ;  /* 0x000000010d0d7836 */ /* 0x000fe20000000000 */
[----:B------:R-:W-:Y:S01]  /*1bb0*/  UMOV UR4, 0x400 ;  /* 0x0000040000047882 */ /* 0x000fe20000000000 */
[----:B----4-:R-:W-:Y:S01]  /*1bc0*/  IMAD.U32 R6, RZ, RZ, UR6 ;  /* 0x00000006ff067e24 */ /* 0x010fe2000f8e00ff */
[----:B---3--:R-:W-:-:S04]  /*1bd0*/  ULEA UR4, UR5, UR4, 0x18 ;  /* 0x0000000405047291 */ /* 0x008fc8000f8ec0ff */
[----:B------:R-:W-:Y:S02]  /*1be0*/  ISETP.NE.AND P0, PT, R13, R6, PT ;  /* 0x000000060d00720c */ /* 0x000fe40003f05270 */
[----:B------:R-:W-:-:S05]  /*1bf0*/  IADD3 R5, PT, PT, R18, UR4, R5 ;  /* 0x0000000412057c10 */ /* 0x000fca000fffe005 */
[----:B-----5:R3:W-:Y:S06]  /*1c00*/  STS.U8 [R5], R14 ;  /* 0x0000000e05007388 */ /* 0x0207ec0000000000 */
[----:B------:R-:W-:Y:S05]  /*1c10*/  @P0 BRA `(.L_x_18) ;  /* 0xfffffff0003c0947 */ /* 0x000fea000383ffff */
[----:B------:R-:W-:Y:S05]  /*1c20*/  BSYNC.RECONVERGENT B0 ;  /* 0x0000000000007941 */ /* 0x000fea0003800200 */
.L_x_8:
[----:B------:R-:W-:Y:S05]  /*1c30*/  BRA `(.L_x_6) ;  /* 0x0000000c00207947 */ /* 0x000fea0003800000 */
.L_x_7:
[----:B------:R0:W1:Y:S01]  /*1c40*/  LDS R5, [R0] ;  /* 0x0000000000057984 */ /* 0x0000620000000800 */
[----:B------:R-:W-:Y:S01]  /*1c50*/  MOV R12, 0x400 ;  /* 0x00000400000c7802 */ /* 0x000fe20000000f00 */
[----:B------:R-:W-:Y:S01]  /*1c60*/  IMAD R13, R10, 0x4, R25 ;  /* 0x000000040a0d7824 */ /* 0x000fe200078e0219 */
[----:B------:R-:W-:Y:S01]  /*1c70*/  BSSY.RECONVERGENT B0, `(.L_x_19) ;  /* 0x00000c0000007945 */ /* 0x000fe20003800200 */
[----:B------:R-:W2:Y:S01]  /*1c80*/  S2R R7, SR_CgaCtaId ;  /* 0x0000000000077919 */ /* 0x000ea20000008800 */
[----:B------:R-:W-:Y:S02]  /*1c90*/  IMAD.MOV.U32 R15, RZ, RZ, RZ ;  /* 0x000000ffff0f7224 */ /* 0x000fe400078e00ff */
[----:B------:R-:W-:Y:S01]  /*1ca0*/  IMAD R8, R8, 0x4, R13 ;  /* 0x0000000408087824 */ /* 0x000fe200078e020d */
[----:B0-2---:R-:W-:-:S07]  /*1cb0*/  LEA R12, R7, R12, 0x18 ;  /* 0x0000000c070c7211 */ /* 0x005fce00078ec0ff */
.L_x_20:
[----:B-1----:R-:W-:Y:S01]  /*1cc0*/  ISETP.NE.AND P0, PT, R5, -0x1, PT ;  /* 0xffffffff0500780c */ /* 0x002fe20003f05270 */
[----:B0-----:R-:W0:Y:S01]  /*1cd0*/  LDCU.64 UR4, c[0x4][0x28] ;  /* 0x01000500ff0477ac */ /* 0x001e220008000a00 */
[----:B------:R-:W-:Y:S02]  /*1ce0*/  LOP3.LUT R7, R15, 0x7fffffe0, RZ, 0xc0, !PT ;  /* 0x7fffffe00f077812 */ /* 0x000fe400078ec0ff */
[----:B------:R-:W-:Y:S01]  /*1cf0*/  R2UR UR8, R22 ;  /* 0x00000000160872ca */ /* 0x000fe200000e0000 */
[----:B------:R-:W1:Y:S01]  /*1d00*/  LDCU.64 UR6, c[0x4][0x18] ;  /* 0x01000300ff0677ac */ /* 0x000e620008000a00 */
[C---:B------:R-:W-:Y:S01]  /*1d10*/  R2UR UR9, R23.reuse ;  /* 0x00000000170972ca */ /* 0x040fe200000e0000 */
[----:B------:R-:W-:Y:S01]  /*1d20*/  IMAD R7, R16, 0x8000, R7 ;  /* 0x0000800010077824 */ /* 0x000fe200078e0207 */
[----:B------:R-:W-:Y:S02]  /*1d30*/  R2UR UR10, R22 ;  /* 0x00000000160a72ca */ /* 0x000fe400000e0000 */
[----:B------:R-:W-:-:S02]  /*1d40*/  R2UR UR11, R23 ;  /* 0x00000000170b72ca */ /* 0x000fc400000e0000 */
[----:B------:R-:W-:Y:S01]  /*1d50*/  R2UR UR12, R22 ;  /* 0x00000000160c72ca */ /* 0x000fe200000e0000 */
[----:B------:R-:W-:Y:S01]  /*1d60*/  @P0 VIADD R5, R5, 0x1 ;  /* 0x0000000105050836 */ /* 0x000fe20000000000 */
[----:B------:R-:W-:-:S04]  /*1d70*/  R2UR UR13, R23 ;  /* 0x00000000170d72ca */ /* 0x000fc800000e0000 */
[----:B------:R-:W-:Y:S04]  /*1d80*/  @P0 STS [R0], R5 ;  /* 0x0000000500000388 */ /* 0x000fe80000000800 */
[----:B------:R-:W2:Y:S01]  /*1d90*/  LDS R4, [R13] ;  /* 0x000000000d047984 */ /* 0x000ea20000000800 */
[----:B-1----:R-:W-:-:S05]  /*1da0*/  IADD3 R6, P3, PT, R7, UR6, RZ ;  /* 0x0000000607067c10 */ /* 0x002fca000ff7e0ff */
[----:B------:R-:W-:Y:S01]  /*1db0*/  IMAD.X R7, RZ, RZ, UR7, P3 ;  /* 0x00000007ff077e24 */ /* 0x000fe200098e06ff */
[----:B--2---:R-:W-:Y:S02]  /*1dc0*/  LOP3.LUT R17, R4, 0x7fff, RZ, 0xc0, !PT ;  /* 0x00007fff04117812 */ /* 0x004fe400078ec0ff */
[----:B------:R-:W-:-:S03]  /*1dd0*/  SHF.R.U32.HI R4, RZ, 0xa, R4 ;  /* 0x0000000aff047819 */ /* 0x000fc60000011604 */
[----:B------:R-:W-:Y:S01]  /*1de0*/  IMAD.IADD R14, R12, 0x1, R17 ;  /* 0x000000010c0e7824 */ /* 0x000fe200078e0211 */
[----:B------:R-:W-:Y:S01]  /*1df0*/  LOP3.LUT R5, R4, 0x3fffe0, RZ, 0xc0, !PT ;  /* 0x003fffe004057812 */ /* 0x000fe200078ec0ff */
[----:B------:R-:W-:-:S03]  /*1e00*/  IMAD R4, R16, 0x8000, R15 ;  /* 0x0000800010047824 */ /* 0x000fc600078e020f */
[----:B------:R-:W1:Y:S01]  /*1e10*/  LDS.U8 R19, [R14] ;  /* 0x000000000e137984 */ /* 0x000e620000000000 */
[----:B------:R-:W-:Y:S01]  /*1e20*/  IMAD R5, R16, 0x8000, R5 ;  /* 0x0000800010057824 */ /* 0x000fe200078e0205 */
[----:B0-----:R-:W-:Y:S02]  /*1e30*/  IADD3 R4, P0, PT, R4, UR4, RZ ;  /* 0x0000000404047c10 */ /* 0x001fe4000ff1e0ff */
[----:B------:R-:W0:Y:S01]  /*1e40*/  LDS.U8 R21, [R14+0x1] ;  /* 0x000001000e157984 */ /* 0x000e220000000000 */
[C---:B------:R-:W-:Y:S02]  /*1e50*/  R2UR UR4, R22.reuse ;  /* 0x00000000160472ca */ /* 0x040fe400000e0000 */
[----:B------:R-:W-:Y:S01]  /*1e60*/  IADD3 R10, P2, PT, R5, UR6, RZ ;  /* 0x00000006050a7c10 */ /* 0x000fe2000ff5e0ff */
[----:B------:R-:W-:Y:S01]  /*1e70*/  IMAD.X R5, RZ, RZ, UR5, P0 ;  /* 0x00000005ff057e24 */ /* 0x000fe200080e06ff */
[C---:B------:R-:W-:Y:S01]  /*1e80*/  R2UR UR5, R23.reuse ;  /* 0x00000000170572ca */ /* 0x040fe200000e0000 */
[----:B------:R-:W2:Y:S01]  /*1e90*/  LDS.U8 R28, [R14+0x2] ;  /* 0x000002000e1c7984 */ /* 0x000ea20000000000 */
[C---:B------:R-:W-:Y:S01]  /*1ea0*/  R2UR UR6, R22.reuse ;  /* 0x00000000160672ca */ /* 0x040fe200000e0000 */
[----:B------:R-:W-:Y:S01]  /*1eb0*/  IMAD.X R11, RZ, RZ, UR7, P2 ;  /* 0x00000007ff0b7e24 */ /* 0x000fe200090e06ff */
[----:B------:R-:W-:Y:S01]  /*1ec0*/  R2UR UR7, R23 ;  /* 0x00000000170772ca */ /* 0x000fe200000e0000 */
[----:B------:R3:W4:Y:S04]  /*1ed0*/  LDG.E.U8 R4, desc[UR8][R4.64] ;  /* 0x0000000804047981 */ /* 0x000728000c1e1100 */
[----:B------:R-:W-:Y:S04]  /*1ee0*/  LDS.U8 R29, [R14+0x4] ;  /* 0x000004000e1d7984 */ /* 0x000fe80000000000 */
[----:B------:R-:W-:Y:S01]  /*1ef0*/  LDS.U8 R27, [R14+0x5] ;  /* 0x000005000e1b7984 */ /* 0x000fe20000000000 */
[----:B------:R-:W-:-:S02]  /*1f00*/  R2UR UR14, R22 ;  /* 0x00000000160e72ca */ /* 0x000fc400000e0000 */
[C---:B------:R-:W-:Y:S01]  /*1f10*/  R2UR UR15, R23.reuse ;  /* 0x00000000170f72ca */ /* 0x040fe200000e0000 */
[----:B------:R-:W-:Y:S01]  /*1f20*/  LDS.U8 R18, [R14+0x6] ;  /* 0x000006000e127984 */ /* 0x000fe20000000000 */
[C---:B------:R-:W-:Y:S02]  /*1f30*/  R2UR UR16, R22.reuse ;  /* 0x00000000161072ca */ /* 0x040fe400000e0000 */
[----:B------:R-:W-:Y:S01]  /*1f40*/  R2UR UR17, R23 ;  /* 0x00000000171172ca */ /* 0x000fe200000e0000 */
[----:B---3--:R-:W-:Y:S04]  /*1f50*/  LDS.U8 R5, [R14+0x7] ;  /* 0x000007000e057984 */ /* 0x008fe80000000000 */
[----:B-1----:R1:W-:Y:S04]  /*1f60*/  STG.E.U8 desc[UR10][R10.64], R19 ;  /* 0x000000130a007986 */ /* 0x0023e8000c10110a */
[----:B------:R-:W3:Y:S04]  /*1f70*/  LDG.E.U8 R20, desc[UR12][R6.64] ;  /* 0x0000000c06147981 */ /* 0x000ee8000c1e1100 */
[----:B0-----:R-:W-:Y:S04]  /*1f80*/  STG.E.U8 desc[UR4][R10.64+0x1], R21 ;  /* 0x000001150a007986 */ /* 0x001fe8000c101104 */
[----:B------:R-:W4:Y:S01]  /*1f90*/  LDG.E.U8 R26, desc[UR6][R6.64+0x1] ;  /* 0x00000106061a7981 */ /* 0x000f22000c1e1100 */
[----:B------:R-:W-:-:S02]  /*1fa0*/  R2UR UR18, R22 ;  /* 0x00000000161272ca */ /* 0x000fc400000e0000 */
[----:B------:R-:W-:Y:S01]  /*1fb0*/  R2UR UR19, R23 ;  /* 0x00000000171372ca */ /* 0x000fe200000e0000 */
[----:B------:R-:W0:Y:S04]  /*1fc0*/  LDS.U8 R21, [R14+0x3] ;  /* 0x000003000e157984 */ /* 0x000e280000000000 */
[----:B--2---:R-:W-:Y:S04]  /*1fd0*/  STG.E.U8 desc[UR4][R10.64+0x2], R28 ;  /* 0x0000021c0a007986 */ /* 0x004fe8000c101104 */
[----:B-1----:R-:W2:Y:S04]  /*1fe0*/  LDG.E.U8 R19, desc[UR6][R6.64+0x2] ;  /* 0x0000020606137981 */ /* 0x002ea8000c1e1100 */
[----:B------:R-:W1:Y:S04]  /*1ff0*/  LDS.U8 R28, [R14+0x8] ;  /* 0x000008000e1c7984 */ /* 0x000e680000000000 */
[----:B0-----:R-:W-:Y:S04]  /*2000*/  STG.E.U8 desc[UR8][R10.64+0x3], R21 ;  /* 0x000003150a007986 */ /* 0x001fe8000c101108 */
[----:B---3--:R0:W-:Y:S04]  /*2010*/  STS.U8 [R14], R20 ;  /* 0x000000140e007388 */ /* 0x0081e80000000000 */
[----:B----4-:R-:W-:Y:S04]  /*2020*/  STS.U8 [R14+0x1], R26 ;  /* 0x0000011a0e007388 */ /* 0x010fe80000000000 */
[----:B0-----:R-:W3:Y:S04]  /*2030*/  LDG.E.U8 R20, desc[UR10][R6.64+0x3] ;  /* 0x0000030a06147981 */ /* 0x001ee8000c1e1100 */
[----:B------:R-:W-:Y:S04]  /*2040*/  STG.E.U8 desc[UR12][R10.64+0x4], R29 ;  /* 0x0000041d0a007986 */ /* 0x000fe8000c10110c */
[----:B------:R-:W4:Y:S04]  /*2050*/  LDG.E.U8 R21, desc[UR14][R6.64+0x4] ;  /* 0x0000040e06157981 */ /* 0x000f28000c1e1100 */
[----:B------:R0:W-:Y:S04]  /*2060*/  STG.E.U8 desc[UR16][R10.64+0x5], R27 ;  /* 0x0000051b0a007986 */ /* 0x0001e8000c101110 */
[----:B0-----:R-:W4:Y:S04]  /*2070*/  LDG.E.U8 R27, desc[UR18][R6.64+0x5] ;  /* 0x00000512061b7981 */ /* 0x001f28000c1e1100 */
[----:B------:R-:W-:Y:S04]  /*2080*/  STG.E.U8 desc[UR4][R10.64+0x6], R18 ;  /* 0x000006120a007986 */ /* 0x000fe8000c101104 */
[----:B------:R-:W4:Y:S04]  /*2090*/  LDG.E.U8 R26, desc[UR6][R6.64+0x6] ;  /* 0x00000606061a7981 */ /* 0x000f28000c1e1100 */
[----:B------:R-:W-:Y:S04]  /*20a0*/  STG.E.U8 desc[UR8][R10.64+0x7], R5 ;  /* 0x000007050a007986 */ /* 0x000fe8000c101108 */
[----:B------:R-:W4:Y:S04]  /*20b0*/  LDG.E.U8 R29, desc[UR10][R6.64+0x7] ;  /* 0x0000070a061d7981 */ /* 0x000f28000c1e1100 */
[----:B------:R-:W-:Y:S04]  /*20c0*/  LDS.U8 R18, [R14+0xb] ;  /* 0x00000b000e127984 */ /* 0x000fe80000000000 */
[----:B--2---:R0:W-:Y:S04]  /*20d0*/  STS.U8 [R14+0x2], R19 ;  /* 0x000002130e007388 */ /* 0x0041e80000000000 */
[----:B-1----:R-:W-:Y:S04]  /*20e0*/  STG.E.U8 desc[UR4][R10.64+0x8], R28 ;  /* 0x0000081c0a007986 */ /* 0x002fe8000c101104 */
[----:B------:R-:W-:Y:S04]  /*20f0*/  LDS.U8 R5, [R14+0xd] ;  /* 0x00000d000e057984 */ /* 0x000fe80000000000 */
[----:B0-----:R-:W2:Y:S01]  /*2100*/  LDG.E.U8 R19, desc[UR6][R6.64+0x8] ;  /* 0x0000080606137981 */ /* 0x001ea2000c1e1100 */
[----:B------:R-:W-:-:S02]  /*2110*/  R2UR UR20, R22 ;  /* 0x00000000161472ca */ /* 0x000fc400000e0000 */
[----:B------:R-:W-:Y:S01]  /*2120*/  R2UR UR21, R23 ;  /* 0x00000000171572ca */ /* 0x000fe200000e0000 */
[----:B---3--:R-:W-:Y:S04]  /*2130*/  STS.U8 [R14+0x3], R20 ;  /* 0x000003140e007388 */ /* 0x008fe80000000000 */
[----:B------:R-:W0:Y:S04]  /*2140*/  LDS.U8 R20, [R14+0x9] ;  /* 0x000009000e147984 */ /* 0x000e280000000000 */
[----:B----4-:R-:W-:Y:S04]  /*2150*/  STS.U8 [R14+0x5], R27 ;  /* 0x0000051b0e007388 */ /* 0x010fe80000000000 */
[----:B------:R-:W1:Y:S04]  /*2160*/  LDS.U8 R27, [R14+0xa] ;  /* 0x00000a000e1b7984 */ /* 0x000e680000000000 */
[----:B------:R-:W-:Y:S04]  /*2170*/  STS.U8 [R14+0x4], R21 ;  /* 0x000004150e007388 */ /* 0x000fe80000000000 */
[----:B------:R-:W3:Y:S04]  /*2180*/  LDS.U8 R21, [R14+0xc] ;  /* 0x00000c000e157984 */ /* 0x000ee80000000000 */
[----:B------:R4:W-:Y:S04]  /*2190*/  STS.U8 [R14+0x7], R29 ;  /* 0x0000071d0e007388 */ /* 0x0009e80000000000 */
[----:B0-----:R-:W-:Y:S04]  /*21a0*/  STG.E.U8 desc[UR8][R10.64+0x9], R20 ;  /* 0x000009140a007986 */ /* 0x001fe8000c101108 */
[----:B----4-:R-:W4:Y:S04]  /*21b0*/  LDG.E.U8 R29, desc[UR10][R6.64+0x9] ;  /* 0x0000090a061d7981 */ /* 0x010f28000c1e1100 */
[----:B-1----:R0:W-:Y:S04]  /*21c0*/  STG.E.U8 desc[UR12][R10.64+0xa], R27 ;  /* 0x00000a1b0a007986 */ /* 0x0021e8000c10110c */
[----:B------:R-:W4:Y:S04]  /*21d0*/  LDG.E.U8 R28, desc[UR14][R6.64+0xa] ;  /* 0x00000a0e061c7981 */ /* 0x000f28000c1e1100 */
[----:B------:R-:W-:Y:S04]  /*21e0*/  STG.E.U8 desc[UR16][R10.64+0xb], R18 ;  /* 0x00000b120a007986 */ /* 0x000fe8000c101110 */
[----:B0-----:R-:W4:Y:S04]  /*21f0*/  LDG.E.U8 R27, desc[UR18][R6.64+0xb] ;  /* 0x00000b12061b7981 */ /* 0x001f28000c1e1100 */
[----:B------:R0:W-:Y:S04]  /*2200*/  STS.U8 [R14+0x6], R26 ;  /* 0x0000061a0e007388 */ /* 0x0001e80000000000 */
[----:B---3--:R-:W-:Y:S04]  /*2210*/  STG.E.U8 desc[UR4][R10.64+0xc], R21 ;  /* 0x00000c150a007986 */ /* 0x008fe8000c101104 */
[----:B------:R-:W-:Y:S04]  /*2220*/  LDS.U8 R21, [R14+0x11] ;  /* 0x000011000e157984 */ /* 0x000fe80000000000 */
[----:B0-----:R-:W3:Y:S04]  /*2230*/  LDG.E.U8 R26, desc[UR20][R6.64+0xc] ;  /* 0x00000c14061a7981 */ /* 0x001ee8000c1e1100 */
[----:B------:R-:W-:Y:S04]  /*2240*/  STG.E.U8 desc[UR6][R10.64+0xd], R5 ;  /* 0x00000d050a007986 */ /* 0x000fe8000c101106 */
[----:B------:R-:W3:Y:S04]  /*2250*/  LDG.E.U8 R20, desc[UR8][R6.64+0xd] ;  /* 0x00000d0806147981 */ /* 0x000ee8000c1e1100 */
[----:B------:R-:W-:Y:S01]  /*2260*/  LDS.U8 R5, [R14+0x12] ;  /* 0x000012000e057984 */ /* 0x000fe20000000000 */
[----:B------:R-:W-:-:S02]  /*2270*/  R2UR UR22, R22 ;  /* 0x00000000161672ca */ /* 0x000fc400000e0000 */
[----:B------:R-:W-:Y:S01]  /*2280*/  R2UR UR23, R23 ;  /* 0x00000000171772ca */ /* 0x000fe200000e0000 */
[----:B--2---:R-:W-:Y:S04]  /*2290*/  STS.U8 [R14+0x8], R19 ;  /* 0x000008130e007388 */ /* 0x004fe80000000000 */
[----:B------:R-:W-:Y:S04]  /*22a0*/  LDS.U8 R18, [R14+0x13] ;  /* 0x000013000e127984 */ /* 0x000fe80000000000 */
[----:B----4-:R-:W-:Y:S04]  /*22b0*/  STS.U8 [R14+0x9], R29 ;  /* 0x0000091d0e007388 */ /* 0x010fe80000000000 */
[----:B------:R-:W-:Y:S04]  /*22c0*/  LDS.U8 R29, [R14+0xf] ;  /* 0x00000f000e1d7984 */ /* 0x000fe80000000000 */
[----:B------:R-:W-:Y:S04]  /*22d0*/  STS.U8 [R14+0xa], R28 ;  /* 0x00000a1c0e007388 */ /* 0x000fe80000000000 */
[----:B------:R-:W0:Y:S04]  /*22e0*/  LDS.U8 R28, [R14+0xe] ;  /* 0x00000e000e1c7984 */ /* 0x000e280000000000 */
[----:B------:R-:W-:Y:S04]  /*22f0*/  STS.U8 [R14+0xb], R27 ;  /* 0x00000b1b0e007388 */ /* 0x000fe80000000000 */
[----:B------:R-:W1:Y:S04]  /*2300*/  LDS.U8 R27, [R14+0x10] ;  /* 0x000010000e1b7984 */ /* 0x000e680000000000 */
[----:B---3--:R2:W-:Y:S04]  /*2310*/  STS.U8 [R14+0xd], R20 ;  /* 0x00000d140e007388 */ /* 0x0085e80000000000 */
[----:B0-----:R-:W-:Y:S04]  /*2320*/  STG.E.U8 desc[UR4][R10.64+0xe], R28 ;  /* 0x00000e1c0a007986 */ /* 0x001fe8000c101104 */
[----:B------:R-:W3:Y:S04]  /*2330*/  LDG.E.U8 R19, desc[UR6][R6.64+0xe] ;  /* 0x00000e0606137981 */ /* 0x000ee8000c1e1100 */
[----:B------:R0:W-:Y:S04]  /*2340*/  STG.E.U8 desc[UR8][R10.64+0xf], R29 ;  /* 0x00000f1d0a007986 */ /* 0x0001e8000c101108 */
[----:B--2---:R-:W2:Y:S04]  /*2350*/  LDG.E.U8 R20, desc[UR10][R6.64+0xf] ;  /* 0x00000f0a06147981 */ /* 0x004ea8000c1e1100 */
[----:B-1----:R-:W-:Y:S04]  /*2360*/  STG.E.U8 desc[UR12][R10.64+0x10], R27 ;  /* 0x0000101b0a007986 */ /* 0x002fe8000c10110c */
[----:B0-----:R-:W4:Y:S04]  /*2370*/  LDG.E.U8 R29, desc[UR14][R6.64+0x10] ;  /* 0x0000100e061d7981 */ /* 0x001f28000c1e1100 */
[----:B------:R-:W-:Y:S04]  /*2380*/  STG.E.U8 desc[UR16][R10.64+0x11], R21 ;  /* 0x000011150a007986 */ /* 0x000fe8000c101110 */
[----:B------:R-:W3:Y:S04]  /*2390*/  LDG.E.U8 R28, desc[UR18][R6.64+0x11] ;  /* 0x00001112061c7981 */ /* 0x000ee8000c1e1100 */
[----:B------:R0:W-:Y:S04]  /*23a0*/  STG.E.U8 desc[UR20][R10.64+0x12], R5 ;  /* 0x000012050a007986 */ /* 0x0001e8000c101114 */
[----:B------:R1:W-:Y:S04]  /*23b0*/  STS.U8 [R14+0xc], R26 ;  /* 0x00000c1a0e007388 */ /* 0x0003e80000000000 */
[----:B------:R-:W1:Y:S04]  /*23c0*/  LDS.U8 R27, [R14+0x14] ;  /* 0x000014000e1b7984 */ /* 0x000e680000000000 */
[----:B0-----:R-:W4:Y:S04]  /*23d0*/  LDG.E.U8 R5, desc[UR22][R6.64+0x12] ;  /* 0x0000121606057981 */ /* 0x001f28000c1e1100 */
[----:B------:R-:W-:Y:S04]  /*23e0*/  STG.E.U8 desc[UR4][R10.64+0x13], R18 ;  /* 0x000013120a007986 */ /* 0x000fe8000c101104 */
[----:B-1----:R-:W4:Y:S04]  /*23f0*/  LDG.E.U8 R26, desc[UR6][R6.64+0x13] ;  /* 0x00001306061a7981 */ /* 0x002f28000c1e1100 */
[----:B------:R-:W-:Y:S04]  /*2400*/  LDS.U8 R21, [R14+0x17] ;  /* 0x000017000e157984 */ /* 0x000fe80000000000 */
[----:B------:R-:W-:Y:S01]  /*2410*/  STG.E.U8 desc[UR4][R10.64+0x14], R27 ;  /* 0x0000141b0a007986 */ /* 0x000fe2000c101104 */
[----:B------:R-:W-:-:S02]  /*2420*/  R2UR UR24, R22 ;  /* 0x00000000161872ca */ /* 0x000fc400000e0000 */
[----:B------:R-:W-:Y:S01]  /*2430*/  R2UR UR25, R23 ;  /* 0x00000000171972ca */ /* 0x000fe200000e0000 */
[----:B--2---:R-:W-:Y:S04]  /*2440*/  STS.U8 [R14+0xf], R20 ;  /* 0x00000f140e007388 */ /* 0x004fe80000000000 */
[----:B------:R-:W0:Y:S04]  /*2450*/  LDS.U8 R20, [R14+0x15] ;  /* 0x000015000e147984 */ /* 0x000e280000000000 */
[----:B---3--:R-:W-:Y:S04]  /*2460*/  STS.U8 [R14+0x11], R28 ;  /* 0x0000111c0e007388 */ /* 0x008fe80000000000 */
[----:B------:R-:W1:Y:S04]  /*2470*/  LDS.U8 R28, [R14+0x16] ;  /* 0x000016000e1c7984 */ /* 0x000e680000000000 */
[----:B----4-:R-:W-:Y:S04]  /*2480*/  STS.U8 [R14+0x12], R5 ;  /* 0x000012050e007388 */ /* 0x010fe80000000000 */
[----:B------:R-:W2:Y:S04]  /*2490*/  LDS.U8 R5, [R14+0x18] ;  /* 0x000018000e057984 */ /* 0x000ea80000000000 */
[----:B------:R3:W-:Y:S04]  /*24a0*/  STS.U8 [R14+0x10], R29 ;  /* 0x0000101d0e007388 */ /* 0x0007e80000000000 */
[----:B------:R-:W-:Y:S04]  /*24b0*/  STS.U8 [R14+0xe], R19 ;  /* 0x00000e130e007388 */ /* 0x000fe80000000000 */
[----:B------:R4:W-:Y:S04]  /*24c0*/  STS.U8 [R14+0x13], R26 ;  /* 0x0000131a0e007388 */ /* 0x0009e80000000000 */
[----:B---3--:R-:W3:Y:S04]  /*24d0*/  LDG.E.U8 R29, desc[UR6][R6.64+0x14] ;  /* 0x00001406061d7981 */ /* 0x008ee8000c1e1100 */
[----:B0-----:R0:W-:Y:S04]  /*24e0*/  STG.E.U8 desc[UR8][R10.64+0x15], R20 ;  /* 0x000015140a007986 */ /* 0x0011e8000c101108 */
[----:B------:R-:W3:Y:S04]  /*24f0*/  LDG.E.U8 R18, desc[UR10][R6.64+0x15] ;  /* 0x0000150a06127981 */ /* 0x000ee8000c1e1100 */
[----:B-1----:R1:W-:Y:S04]  /*2500*/  STG.E.U8 desc[UR12][R10.64+0x16], R28 ;  /* 0x0000161c0a007986 */ /* 0x0023e8000c10110c */
[----:B------:R-:W1:Y:S04]  /*2510*/  LDS.U8 R19, [R14+0x19] ;  /* 0x000019000e137984 */ /* 0x000e680000000000 */
[----:B----4-:R-:W4:Y:S04]  /*2520*/  LDG.E.U8 R26, desc[UR14][R6.64+0x16] ;  /* 0x0000160e061a7981 */ /* 0x010f28000c1e1100 */
[----:B------:R-:W-:Y:S04]  /*2530*/  STG.E.U8 desc[UR16][R10.64+0x17], R21 ;  /* 0x000017150a007986 */ /* 0x000fe8000c101110 */
[----:B0-----:R-:W4:Y:S04]  /*2540*/  LDG.E.U8 R20, desc[UR18][R6.64+0x17] ;  /* 0x0000171206147981 */ /* 0x001f28000c1e1100 */
[----:B--2---:R-:W-:Y:S04]  /*2550*/  STG.E.U8 desc[UR20][R10.64+0x18], R5 ;  /* 0x000018050a007986 */ /* 0x004fe8000c101114 */
[----:B-1----:R-:W2:Y:S04]  /*2560*/  LDG.E.U8 R28, desc[UR22][R6.64+0x18] ;  /* 0x00001816061c7981 */ /* 0x002ea8000c1e1100 */
[----:B------:R-:W-:Y:S04]  /*2570*/  LDS.U8 R5, [R14+0x1d] ;  /* 0x00001d000e057984 */ /* 0x000fe80000000000 */
[----:B------:R-:W-:Y:S04]  /*2580*/  LDS.U8 R21, [R14+0x1f] ;  /* 0x00001f000e157984 */ /* 0x000fe80000000000 */
[----:B------:R-:W-:Y:S04]  /*2590*/  STG.E.U8 desc[UR4][R10.64+0x19], R19 ;  /* 0x000019130a007986 */ /* 0x000fe8000c101104 */
[----:B------:R-:W2:Y:S04]  /*25a0*/  LDG.E.U8 R27, desc[UR24][R6.64+0x19] ;  /* 0x00001918061b7981 */ /* 0x000ea8000c1e1100 */
[----:B------:R-:W-:Y:S01]  /*25b0*/  LDS.U8 R19, [R14+0x1e] ;  /* 0x00001e000e137984 */ /* 0x000fe20000000000 */
[----:B------:R-:W-:-:S02]  /*25c0*/  R2UR UR26, R22 ;  /* 0x00000000161a72ca */ /* 0x000fc400000e0000 */
[----:B------:R-:W-:Y:S01]  /*25d0*/  R2UR UR27, R23 ;  /* 0x00000000171b72ca */ /* 0x000fe200000e0000 */
[----:B---3--:R-:W-:Y:S04]  /*25e0*/  STS.U8 [R14+0x14], R29 ;  /* 0x0000141d0e007388 */ /* 0x008fe80000000000 */
[----:B------:R-:W-:Y:S04]  /*25f0*/  LDS.U8 R29, [R14+0x1b] ;  /* 0x00001b000e1d7984 */ /* 0x000fe80000000000 */
[----:B----4-:R-:W-:Y:S04]  /*2600*/  STS.U8 [R14+0x16], R26 ;  /* 0x0000161a0e007388 */ /* 0x010fe80000000000 */
[----:B------:R-:W0:Y:S04]  /*2610*/  LDS.U8 R26, [R14+0x1a] ;  /* 0x00001a000e1a7984 */ /* 0x000e280000000000 */
[----:B--2---:R-:W-:Y:S04]  /*2620*/  STS.U8 [R14+0x18], R28 ;  /* 0x0000181c0e007388 */ /* 0x004fe80000000000 */
[----:B------:R-:W1:Y:S04]  /*2630*/  LDS.U8 R28, [R14+0x1c] ;  /* 0x00001c000e1c7984 */ /* 0x000e680000000000 */
[----:B------:R-:W-:Y:S04]  /*2640*/  STS.U8 [R14+0x15], R18 ;  /* 0x000015120e007388 */ /* 0x000fe80000000000 */
[----:B------:R-:W-:Y:S04]  /*2650*/  STS.U8 [R14+0x17], R20 ;  /* 0x000017140e007388 */ /* 0x000fe80000000000 */
[----:B------:R2:W-:Y:S04]  /*2660*/  STS.U8 [R14+0x19], R27 ;  /* 0x0000191b0e007388 */ /* 0x0005e80000000000 */
[----:B0-----:R-:W-:Y:S01]  /*2670*/  STG.E.U8 desc[UR4][R10.64+0x1a], R26 ;  /* 0x00001a1a0a007986 */ /* 0x001fe2000c101104 */
[----:B------:R-:W0:Y:S03]  /*2680*/  LDCU UR4, c[0x0][0x380] ;  /* 0x00007000ff0477ac */ /* 0x000e260008000800 */
[----:B--2---:R-:W2:Y:S04]  /*2690*/  LDG.E.U8 R27, desc[UR6][R6.64+0x1a] ;  /* 0x00001a06061b7981 */ /* 0x004ea8000c1e1100 */
[----:B------:R3:W-:Y:S04]  /*26a0*/  STG.E.U8 desc[UR8][R10.64+0x1b], R29 ;  /* 0x00001b1d0a007986 */ /* 0x0007e8000c101108 */
[----:B---3--:R-:W3:Y:S04]  /*26b0*/  LDG.E.U8 R29, desc[UR10][R6.64+0x1b] ;  /* 0x00001b0a061d7981 */ /* 0x008ee8000c1e1100 */
[----:B-1----:R-:W-:Y:S04]  /*26c0*/  STG.E.U8 desc[UR12][R10.64+0x1c], R28 ;  /* 0x00001c1c0a007986 */ /* 0x002fe8000c10110c */
[----:B------:R-:W4:Y:S04]  /*26d0*/  LDG.E.U8 R18, desc[UR14][R6.64+0x1c] ;  /* 0x00001c0e06127981 */ /* 0x000f28000c1e1100 */
[----:B------:R-:W-:Y:S04]  /*26e0*/  STG.E.U8 desc[UR16][R10.64+0x1d], R5 ;  /* 0x00001d050a007986 */ /* 0x000fe8000c101110 */
[----:B------:R-:W4:Y:S04]  /*26f0*/  LDG.E.U8 R20, desc[UR18][R6.64+0x1d] ;  /* 0x00001d1206147981 */ /* 0x000f28000c1e1100 */
[----:B------:R1:W-:Y:S04]  /*2700*/  STG.E.U8 desc[UR20][R10.64+0x1e], R19 ;  /* 0x00001e130a007986 */ /* 0x0003e8000c101114 */
[----:B-1----:R-:W4:Y:S04]  /*2710*/  LDG.E.U8 R19, desc[UR22][R6.64+0x1e] ;  /* 0x00001e1606137981 */ /* 0x002f28000c1e1100 */
[----:B------:R-:W-:Y:S04]  /*2720*/  STG.E.U8 desc[UR24][R10.64+0x1f], R21 ;  /* 0x00001f150a007986 */ /* 0x000fe8000c101118 */
[----:B------:R1:W4:Y:S01]  /*2730*/  LDG.E.U8 R26, desc[UR26][R6.64+0x1f] ;  /* 0x00001f1a061a7981 */ /* 0x000322000c1e1100 */
[----:B------:R-:W-:-:S05]  /*2740*/  IMAD.SHL.U32 R28, R15, 0x400, RZ ;  /* 0x000004000f1c7824 */ /* 0x000fca00078e00ff */
[----:B------:R-:W-:Y:S02]  /*2750*/  LOP3.LUT R17, R17, 0xffff8000, R28, 0xf8, !PT ;  /* 0xffff800011117812 */ /* 0x000fe400078ef81c */
[----:B-1----:R-:W-:-:S05]  /*2760*/  LOP3.LUT R7, R15, 0x1f, RZ, 0xc0, !PT ;  /* 0x0000001f0f077812 */ /* 0x002fca00078ec0ff */
[----:B------:R-:W-:Y:S02]  /*2770*/  IMAD.IADD R7, R14, 0x1, R7 ;  /* 0x000000010e077824 */ /* 0x000fe400078e0207 */
[----:B------:R-:W-:Y:S02]  /*2780*/  VIADD R15, R15, 0x1 ;  /* 0x000000010f0f7836 */ /* 0x000fe40000000000 */
[----:B0-----:R-:W-:-:S05]  /*2790*/  IMAD.U32 R6, RZ, RZ, UR4 ;  /* 0x00000004ff067e24 */ /* 0x001fca000f8e00ff */
[----:B------:R-:W-:Y:S01]  /*27a0*/  ISETP.NE.AND P0, PT, R15, R6, PT ;  /* 0x000000060f00720c */ /* 0x000fe20003f05270 */
[----:B-----5:R-:W-:Y:S01]  /*27b0*/  VIADD R3, R3, 0x1 ;  /* 0x0000000103037836 */ /* 0x020fe20000000000 */
[----:B--2---:R-:W-:Y:S04]  /*27c0*/  STS.U8 [R14+0x1a], R27 ;  /* 0x00001a1b0e007388 */ /* 0x004fe80000000000 */
[----:B---3--:R-:W-:Y:S04]  /*27d0*/  STS.U8 [R14+0x1b], R29 ;  /* 0x00001b1d0e007388 */ /* 0x008fe80000000000 */
[----:B----4-:R-:W-:Y:S04]  /*27e0*/  STS.U8 [R14+0x1c], R18 ;  /* 0x00001c120e007388 */ /* 0x010fe80000000000 */
[----:B------:R-:W-:Y:S04]  /*27f0*/  STS.U8 [R14+0x1d], R20 ;  /* 0x00001d140e007388 */ /* 0x000fe80000000000 */
[----:B------:R-:W-:Y:S04]  /*2800*/  STS.U8 [R14+0x1e], R19 ;  /* 0x00001e130e007388 */ /* 0x000fe80000000000 */
[----:B------:R-:W-:Y:S04]  /*2810*/  STS.U8 [R14+0x1f], R26 ;  /* 0x00001f1a0e007388 */ /* 0x000fe80000000000 */
[----:B------:R-:W-:Y:S04]  /*2820*/  STS [R13], R17 ;  /* 0x000000110d007388 */ /* 0x000fe80000000800 */
[----:B------:R-:W0:Y:S04]  /*2830*/  LDS R5, [R0] ;  /* 0x0000000000057984 */ /* 0x000e280000000800 */
[----:B0-----:R0:W-:Y:S04]  /*2840*/  STS [R8], R5 ;  /* 0x0000000508007388 */ /* 0x0011e80000000800 */
[----:B------:R0:W-:Y:S01]  /*2850*/  STS.U8 [R7], R4 ;  /* 0x0000000407007388 */ /* 0x0001e20000000000 */
[----:B------:R-:W-:Y:S05]  /*2860*/  @P0 BRA `(.L_x_20) ;  /* 0xfffffff400140947 */ /* 0x000fea000383ffff */
[----:B------:R-:W-:Y:S05]  /*2870*/  BSYNC.RECONVERGENT B0 ;  /* 0x0000000000007941 */ /* 0x000fea0003800200 */
.L_x_19:
[----:B0-----:R-:W0:Y:S01]  /*2880*/  LDC.64 R4, c[0x4][0x10] ;  /* 0x01000400ff047b82 */ /* 0x001e220000000a00 */
[----:B------:R-:W-:Y:S02]  /*2890*/  R2UR UR4, R22 ;  /* 0x00000000160472ca */ /* 0x000fe400000e0000 */
[----:B------:R-:W-:-:S13]  /*28a0*/  R2UR UR5, R23 ;  /* 0x00000000170572ca */ /* 0x000fda00000e0000 */
[----:B0-----:R4:W-:Y:S02]  /*28b0*/  STG.E desc[UR4][R4.64], R3 ;  /* 0x0000000304007986 */ /* 0x0019e4000c101904 */
.L_x_6:
[----:B------:R-:W-:Y:S05]  /*28c0*/  WARPSYNC.ALL ;  /* 0x0000000000007948 */ /* 0x000fea0003800000 */
[----:B------:R-:W-:Y:S06]  /*28d0*/  BAR.SYNC.DEFER_BLOCKING 0x0 ;  /* 0x0000000000007b1d */ /* 0x000fec0000010000 */
[----:B------:R-:W-:Y:S05]  /*28e0*/  @P1 BRA `(.L_x_21) ;  /* 0xffffffe000a41947 */ /* 0x000fea000383ffff */
[----:B------:R-:W4:Y:S01]  /*28f0*/  LDCU UR4, c[0x0][0x380] ;  /* 0x00007000ff0477ac */ /* 0x000f220008000800 */
[----:B------:R-:W-:Y:S01]  /*2900*/  BSSY.RECONVERGENT B0, `(.L_x_22) ;  /* 0x0000107000007945 */ /* 0x000fe20003800200 */
[----:B0-----:R-:W-:Y:S02]  /*2910*/  VIADD R0, R6, 0xfffffff7 ;  /* 0xfffffff706007836 */ /* 0x001fe40000000000 */
[----:B----4-:R-:W-:-:S07]  /*2920*/  IMAD.U32 R3, RZ, RZ, UR4 ;  /* 0x00000004ff037e24 */ /* 0x010fce000f8e00ff */
.L_x_34:
[----:B-1----:R-:W1:Y:S01]  /*2930*/  LDCU.64 UR4, c[0x4][0x18] ;  /* 0x01000300ff0477ac */ /* 0x002e620008000a00 */
[----:B------:R-:W-:Y:S02]  /*2940*/  IMAD.MOV.U32 R9, RZ, RZ, R3 ;  /* 0x000000ffff097224 */ /* 0x000fe400078e0003 */
[----:B------:R-:W-:Y:S02]  /*2950*/  VIADD R3, R3, 0xffffffff ;  /* 0xffffffff03037836 */ /* 0x000fe40000000000 */
[----:B------:R-:W-:-:S03]  /*2960*/  IMAD.MOV.U32 R11, RZ, RZ, RZ ;  /* 0x000000ffff0b7224 */ /* 0x000fc600078e00ff */
[----:B---3--:R-:W-:Y:S02]  /*2970*/  LOP3.LUT R5, R3, 0xffffffe0, RZ, 0xc0, !PT ;  /* 0xffffffe003057812 */ /* 0x008fe400078ec0ff */
[----:B------:R-:W-:-:S03]  /*2980*/  SHF.R.U32.HI R8, RZ, 0x5, R3 ;  /* 0x00000005ff087819 */ /* 0x000fc60000011603 */
[----:B------:R-:W-:-:S05]  /*2990*/  IMAD R5, R16, 0x8000, R5 ;  /* 0x0000800010057824 */ /* 0x000fca00078e0205 */
[----:B-1----:R-:W-:-:S05]  /*29a0*/  IADD3 R4, P0, PT, R5, UR4, RZ ;  /* 0x0000000405047c10 */ /* 0x002fca000ff1e0ff */
[----:B0-----:R-:W-:-:S08]  /*29b0*/  IMAD.X R5, RZ, RZ, UR5, P0 ;  /* 0x00000005ff057e24 */ /* 0x001fd000080e06ff */
.L_x_33:
[----:B------:R-:W-:Y:S01]  /*29c0*/  ISETP.NE.AND P1, PT, R16, R11, PT ;  /* 0x0000000b1000720c */ /* 0x000fe20003f25270 */
[----:B------:R-:W-:Y:S01]  /*29d0*/  VIADD R11, R11, 0x1 ;  /* 0x000000010b0b7836 */ /* 0x000fe20000000000 */
[----:B------:R-:W-:Y:S04]  /*29e0*/  BSSY.RECONVERGENT B1, `(.L_x_23) ;  /* 0x00000f4000017945 */ /* 0x000fe80003800200 */
[----:B------:R-:W-:-:S07]  /*29f0*/  ISETP.NE.AND P0, PT, R11, 0x4, PT ;  /* 0x000000040b00780c */ /* 0x000fce0003f05270 */
[----:B01----:R-:W-:Y:S06]  /*2a00*/  @P1 BRA `(.L_x_24) ;  /* 0x0000000c00c41947 */ /* 0x003fec0003800000 */
[----:B------:R-:W0:Y:S01]  /*2a10*/  LDC.64 R6, c[0x4][0x8] ;  /* 0x01000200ff067b82 */ /* 0x000e220000000a00 */
[----:B------:R-:W-:Y:S02]  /*2a20*/  R2UR UR4, R22 ;  /* 0x00000000160472ca */ /* 0x000fe400000e0000 */
[----:B------:R-:W-:-:S13]  /*2a30*/  R2UR UR5, R23 ;  /* 0x00000000170572ca */ /* 0x000fda00000e0000 */
[----:B0-----:R-:W3:Y:S01]  /*2a40*/  LDG.E R13, desc[UR4][R6.64] ;  /* 0x00000004060d7981 */ /* 0x001ee2000c1e1900 */
[----:B------:R-:W-:Y:S02]  /*2a50*/  IMAD.MOV.U32 R15, RZ, RZ, -0x1 ;  /* 0xffffffffff0f7424 */ /* 0x000fe400078e00ff */
[----:B---3--:R-:W-:-:S05]  /*2a60*/  IMAD R12, R13, 0x8, R25 ;  /* 0x000000080d0c7824 */ /* 0x008fca00078e0219 */
[----:B------:R-:W0:Y:S02]  /*2a70*/  LDS R10, [R12] ;  /* 0x000000000c0a7984 */ /* 0x000e240000000800 */
[----:B0-----:R-:W-:-:S13]  /*2a80*/  ISETP.NE.AND P1, PT, R10, -0x1, PT ;  /* 0xffffffff0a00780c */ /* 0x001fda0003f25270 */
[----:B------:R-:W-:Y:S02]  /*2a90*/  @P1 VIADD R15, R10, 0x1 ;  /* 0x000000010a0f1836 */ /* 0x000fe40000000000 */
[----:B------:R-:W-:-:S03]  /*2aa0*/  IMAD R10, R13, R16, RZ ;  /* 0x000000100d0a7224 */ /* 0x000fc600078e02ff */
[----:B------:R0:W-:Y:S01]  /*2ab0*/  @P1 STS [R12], R15 ;  /* 0x0000000f0c001388 */ /* 0x0001e20000000800 */
[----:B------:R-:W-:-:S13]  /*2ac0*/  ISETP.GE.AND P1, PT, R13, 0x4, PT ;  /* 0x000000040d00780c */ /* 0x000fda0003f26270 */
[----:B0-----:R-:W-:Y:S05]  /*2ad0*/  @!P1 BRA `(.L_x_25) ;  /* 0x0000000000c49947 */ /* 0x001fea0003800000 */
[----:B------:R-:W-:Y:S01]  /*2ae0*/  SHF.R.U32.HI R14, RZ, 0x2, R13 ;  /* 0x00000002ff0e7819 */ /* 0x000fe2000001160d */
[----:B------:R-:W-:-:S07]  /*2af0*/  IMAD.MOV.U32 R7, RZ, RZ, RZ ;  /* 0x000000ffff077224 */ /* 0x000fce00078e00ff */
.L_x_27:
[----:B------:R-:W-:-:S05]  /*2b00*/  LEA.HI R6, R10, R7, RZ, 0x1e ;  /* 0x000000070a067211 */ /* 0x000fca00078ff0ff */
[----:B------:R-:W-:-:S05]  /*2b10*/  IMAD R18, R6, 0x4, R25 ;  /* 0x0000000406127824 */ /* 0x000fca00078e0219 */
[----:B------:R-:W0:Y:S02]  /*2b20*/  LDS R6, [R18] ;  /* 0x0000000012067984 */ /* 0x000e240000000800 */
[----:B0-----:R-:W-:-:S04]  /*2b30*/  SHF.R.U32.HI R17, RZ, 0xf, R6 ;  /* 0x0000000fff117819 */ /* 0x001fc80000011606 */
[----:B------:R-:W-:-:S13]  /*2b40*/  ISETP.NE.AND P1, PT, R17, R8, PT ;  /* 0x000000081100720c */ /* 0x000fda0003f25270 */
[----:B------:R-:W-:Y:S05]  /*2b50*/  @!P1 BRA `(.L_x_26) ;  /* 0x0000000000109947 */ /* 0x000fea0003800000 */
[----:B------:R-:W-:-:S05]  /*2b60*/  VIADD R7, R7, 0x1 ;  /* 0x0000000107077836 */ /* 0x000fca0000000000 */
[----:B------:R-:W-:-:S13]  /*2b70*/  ISETP.NE.AND P1, PT, R7, R14, PT ;  /* 0x0000000e0700720c */ /* 0x000fda0003f25270 */
[----:B------:R-:W-:Y:S05]  /*2b80*/  @P1 BRA `(.L_x_27) ;  /* 0xfffffffc00dc1947 */ /* 0x000fea000383ffff */
[----:B------:R-:W-:Y:S05]  /*2b90*/  BRA `(.L_x_28) ;  /* 0x0000000000147947 */ /* 0x000fea0003800000 */
.L_x_26:
[----:B------:R-:W-:-:S05]  /*2ba0*/  IMAD R18, R13, 0x4, R18 ;  /* 0x000000040d127824 */ /* 0x000fca00078e0212 */
[----:B------:R-:W0:Y:S02]  /*2bb0*/  LDS R6, [R18] ;  /* 0x0000000012067984 */ /* 0x000e240000000800 */
[----:B0-----:R-:W-:-:S13]  /*2bc0*/  ISETP.NE.AND P1, PT, R6, RZ, PT ;  /* 0x000000ff0600720c */ /* 0x001fda0003f25270 */
[----:B------:R0:W-:Y:S01]  /*2bd0*/  @P1 STS [R18], R15 ;  /* 0x0000000f12001388 */ /* 0x0001e20000000800 */
[----:B------:R-:W-:Y:S05]  /*2be0*/  @P1 BRA `(.L_x_24) ;  /* 0x0000000c004c1947 */ /* 0x000fea0003800000 */
.L_x_28:
[----:B------:R-:W0:Y:S01]  /*2bf0*/  LDC.64 R6, c[0x4][0x10] ;  /* 0x01000400ff067b82 */ /* 0x000e220000000a00 */
[----:B------:R-:W-:Y:S02]  /*2c00*/  R2UR UR4, R22 ;  /* 0x00000000160472ca */ /* 0x000fe400000e0000 */
[----:B------:R-:W-:-:S13]  /*2c10*/  R2UR UR5, R23 ;  /* 0x00000000170572ca */ /* 0x000fda00000e0000 */
[----:B0-----:R-:W3:Y:S01]  /*2c20*/  LDG.E R15, desc[UR4][R6.64] ;  /* 0x00000004060f7981 */ /* 0x001ee2000c1e1900 */
[----:B------:R-:W-:Y:S01]  /*2c30*/  LEA.HI R18, R10, R13, RZ, 0x1e ;  /* 0x0000000d0a127211 */ /* 0x000fe200078ff0ff */
[----:B------:R-:W-:Y:S01]  /*2c40*/  BSSY.RECONVERGENT B2, `(.L_x_29) ;  /* 0x0000019000027945 */ /* 0x000fe20003800200 */
[----:B------:R-:W-:-:S03]  /*2c50*/  IMAD.MOV.U32 R19, RZ, RZ, RZ ;  /* 0x000000ffff137224 */ /* 0x000fc600078e00ff */
[----:B------:R-:W-:-:S06]  /*2c60*/  IMAD R17, R18, 0x4, R25 ;  /* 0x0000000412117824 */ /* 0x000fcc00078e0219 */
[----:B------:R-:W0:Y:S02]  /*2c70*/  LDS R17, [R17] ;  /* 0x0000000011117984 */ /* 0x000e240000000800 */
[----:B0-----:R-:W-:Y:S01]  /*2c80*/  ISETP.NE.AND P1, PT, R17, RZ, PT ;  /* 0x000000ff1100720c */ /* 0x001fe20003f25270 */
[----:B---3--:R-:W-:-:S05]  /*2c90*/  VIADD R15, R15, 0x1 ;  /* 0x000000010f0f7836 */ /* 0x008fca0000000000 */
[----:B------:R0:W-:Y:S07]  /*2ca0*/  STG.E desc[UR4][R6.64], R15 ;  /* 0x0000000f06007986 */ /* 0x0001ee000c101904 */
[----:B------:R-:W-:Y:S05]  /*2cb0*/  @!P1 BRA `(.L_x_30) ;  /* 0x0000000000449947 */ /* 0x000fea0003800000 */
[----:B0-----:R-:W-:Y:S02]  /*2cc0*/  IMAD.MOV.U32 R6, RZ, RZ, -0x1 ;  /* 0xffffffffff067424 */ /* 0x001fe400078e00ff */
[----:B------:R-:W-:Y:S02]  /*2cd0*/  IMAD.MOV.U32 R7, RZ, RZ, RZ ;  /* 0x000000ffff077224 */ /* 0x000fe400078e00ff */
[----:B--2---:R-:W-:-:S07]  /*2ce0*/  IMAD.MOV.U32 R20, RZ, RZ, RZ ;  /* 0x000000ffff147224 */ /* 0x004fce00078e00ff */
.L_x_31:
[----:B------:R-:W-:Y:S01]  /*2cf0*/  VIADD R15, R7, 0x1 ;  /* 0x00000001070f7836 */ /* 0x000fe20000000000 */
[CC--:B------:R-:W-:Y:S02]  /*2d00*/  ISETP.GE.U32.AND P1, PT, R17.reuse, R6.reuse, PT ;  /* 0x000000061100720c */ /* 0x0c0fe40003f26070 */
[----:B------:R-:W-:Y:S02]  /*2d10*/  VIMNMX.U32 R6, PT, PT, R17, R6, PT ;  /* 0x0000000611067248 */ /* 0x000fe40003fe0000 */
[----:B------:R-:W-:Y:S02]  /*2d20*/  ISETP.NE.AND P2, PT, R15, R14, PT ;  /* 0x0000000e0f00720c */ /* 0x000fe40003f45270 */
[----:B------:R-:W-:-:S05]  /*2d30*/  SEL R20, R7, R20, !P1 ;  /* 0x0000001407147207 */ /* 0x000fca0004800000 */
[----:B------:R-:W-:-:S06]  /*2d40*/  IMAD.MOV.U32 R19, RZ, RZ, R20 ;  /* 0x000000ffff137224 */ /* 0x000fcc00078e0014 */
[----:B------:R-:W-:Y:S05]  /*2d50*/  @!P2 BRA `(.L_x_30) ;  /* 0x00000000001ca947 */ /* 0x000fea0003800000 */
[----:B------:R-:W-:-:S04]  /*2d60*/  IMAD.MOV.U32 R7, RZ, RZ, R15 ;  /* 0x000000ffff077224 */ /* 0x000fc800078e000f */
[----:B------:R-:W-:-:S04]  /*2d70*/  IMAD.IADD R26, R18, 0x1, R7 ;  /* 0x00000001121a7824 */ /* 0x000fc800078e0207 */
[----:B------:R-:W-:-:S05]  /*2d80*/  IMAD R26, R26, 0x4, R25 ;  /* 0x000000041a1a7824 */ /* 0x000fca00078e0219 */
[----:B------:R-:W0:Y:S02]  /*2d90*/  LDS R17, [R26] ;  /* 0x000000001a117984 */ /* 0x000e240000000800 */
[----:B0-----:R-:W-:-:S13]  /*2da0*/  ISETP.NE.AND P1, PT, R17, RZ, PT ;  /* 0x000000ff1100720c */ /* 0x001fda0003f25270 */
[----:B------:R-:W-:Y:S05]  /*2db0*/  @P1 BRA `(.L_x_31) ;  /* 0xfffffffc00cc1947 */ /* 0x000fea000383ffff */
[----:B------:R-:W-:-:S07]  /*2dc0*/  IMAD.MOV.U32 R19, RZ, RZ, R7 ;  /* 0x000000ffff137224 */ /* 0x000fce00078e0007 */
.L_x_30:
[----:B------:R-:W-:Y:S05]  /*2dd0*/  BSYNC.RECONVERGENT B2 ;  /* 0x0000000000027941 */ /* 0x000fea0003800200 */
.L_x_29:
[----:B------:R-:W-:Y:S05]  /*2de0*/  BRA `(.L_x_32) ;  /* 0x00000000001c7947 */ /* 0x000fea0003800000 */
.L_x_25:
[----:B------:R-:W0:Y:S01]  /*2df0*/  LDC.64 R6, c[0x4][0x10] ;  /* 0x01000400ff067b82 */ /* 0x000e220000000a00 */
[----:B------:R-:W-:Y:S02]  /*2e00*/  R2UR UR4, R22 ;  /* 0x00000000160472ca */ /* 0x000fe400000e0000 */
[----:B------:R-:W-:-:S13]  /*2e10*/  R2UR UR5, R23 ;  /* 0x00000000170572ca */ /* 0x000fda00000e0000 */
[----:B0-----:R-:W3:Y:S01]  /*2e20*/  LDG.E R14, desc[UR4][R6.64] ;  /* 0x00000004060e7981 */ /* 0x001ee2000c1e1900 */
[----:B------:R-:W-:Y:S02]  /*2e30*/  IMAD.MOV.U32 R19, RZ, RZ, RZ ;  /* 0x000000ffff137224 */ /* 0x000fe400078e00ff */
[----:B---3--:R-:W-:-:S05]  /*2e40*/  VIADD R15, R14, 0x1 ;  /* 0x000000010e0f7836 */ /* 0x008fca0000000000 */
[----:B------:R0:W-:Y:S02]  /*2e50*/  STG.E desc[UR4][R6.64], R15 ;  /* 0x0000000f06007986 */ /* 0x0001e4000c101904 */
.L_x_32:
[----:B------:R-:W-:Y:S01]  /*2e60*/  LEA.HI R10, R10, R19, RZ, 0x1e ;  /* 0x000000130a0a7211 */ /* 0x000fe200078ff0ff */
[----:B------:R-:W1:Y:S01]  /*2e70*/  S2UR UR5, SR_CgaCtaId ;  /* 0x00000000000579c3 */ /* 0x000e620000008800 */
[----:B------:R-:W-:Y:S01]  /*2e80*/  UMOV UR4, 0x400 ;  /* 0x0000040000047882 */ /* 0x000fe20000000000 */
[----:B------:R-:W3:Y:S01]  /*2e90*/  LDCU.64 UR6, c[0x4][0x18] ;  /* 0x01000300ff0677ac */ /* 0x000ee20008000a00 */
[----:B------:R-:W-:Y:S01]  /*2ea0*/  R2UR UR8, R22 ;  /* 0x00000000160872ca */ /* 0x000fe200000e0000 */
[----:B------:R-:W-:Y:S01]  /*2eb0*/  IMAD R10, R10, 0x4, R25 ;  /* 0x000000040a0a7824 */ /* 0x000fe200078e0219 */
[C---:B------:R-:W-:Y:S02]  /*2ec0*/  R2UR UR9, R23.reuse ;  /* 0x00000000170972ca */ /* 0x040fe400000e0000 */
[----:B------:R-:W-:Y:S02]  /*2ed0*/  R2UR UR10, R22 ;  /* 0x00000000160a72ca */ /* 0x000fe400000e0000 */
[----:B0-----:R-:W0:Y:S01]  /*2ee0*/  LDS R6, [R10] ;  /* 0x000000000a067984 */ /* 0x001e220000000800 */
[----:B------:R-:W-:-:S02]  /*2ef0*/  R2UR UR11, R23 ;  /* 0x00000000170b72ca */ /* 0x000fc400000e0000 */
[C---:B------:R-:W-:Y:S02]  /*2f00*/  R2UR UR12, R22.reuse ;  /* 0x00000000160c72ca */ /* 0x040fe400000e0000 */
[C---:B------:R-:W-:Y:S02]  /*2f10*/  R2UR UR13, R23.reuse ;  /* 0x00000000170d72ca */ /* 0x040fe400000e0000 */
[C---:B------:R-:W-:Y:S02]  /*2f20*/  R2UR UR14, R22.reuse ;  /* 0x00000000160e72ca */ /* 0x040fe400000e0000 */
[C---:B------:R-:W-:Y:S02]  /*2f30*/  R2UR UR15, R23.reuse ;  /* 0x00000000170f72ca */ /* 0x040fe400000e0000 */
[C---:B------:R-:W-:Y:S02]  /*2f40*/  R2UR UR16, R22.reuse ;  /* 0x00000000161072ca */ /* 0x040fe400000e0000 */
[----:B------:R-:W-:Y:S01]  /*2f50*/  R2UR UR17, R23 ;  /* 0x00000000171172ca */ /* 0x000fe200000e0000 */
[----:B-1----:R-:W-:Y:S01]  /*2f60*/  ULEA UR4, UR5, UR4, 0x18 ;  /* 0x0000000405047291 */ /* 0x002fe2000f8ec0ff */
[----:B------:R-:W-:-:S02]  /*2f70*/  R2UR UR18, R22 ;  /* 0x00000000161272ca */ /* 0x000fc400000e0000 */
[C---:B------:R-:W-:Y:S02]  /*2f80*/  R2UR UR19, R23.reuse ;  /* 0x00000000171372ca */ /* 0x040fe400000e0000 */
[----:B------:R-:W-:Y:S02]  /*2f90*/  R2UR UR20, R22 ;  /* 0x00000000161472ca */ /* 0x000fe400000e0000 */
[----:B------:R-:W-:Y:S02]  /*2fa0*/  R2UR UR21, R23 ;  /* 0x00000000171572ca */ /* 0x000fe400000e0000 */
[----:B0-----:R-:W-:Y:S02]  /*2fb0*/  LOP3.LUT R15, R6, 0x7fff, RZ, 0xc0, !PT ;  /* 0x00007fff060f7812 */ /* 0x001fe400078ec0ff */
[----:B------:R-:W-:-:S03]  /*2fc0*/  SHF.R.U32.HI R6, RZ, 0xa, R6 ;  /* 0x0000000aff067819 */ /* 0x000fc60000011606 */
[----:B------:R-:W0:Y:S01]  /*2fd0*/  LDS.U8 R19, [R15+UR4] ;  /* 0x000000040f137984 */ /* 0x000e220008000000 */
[----:B------:R-:W-:-:S03]  /*2fe0*/  LOP3.LUT R7, R6, 0x3fffe0, RZ, 0xc0, !PT ;  /* 0x003fffe006077812 */ /* 0x000fc600078ec0ff */
[----:B------:R-:W1:Y:S02]  /*2ff0*/  LDS.U8 R21, [R15+UR4+0x1] ;  /* 0x000001040f157984 */ /* 0x000e640008000000 */
[----:B------:R-:W-:Y:S02]  /*3000*/  IMAD R7, R16, 0x8000, R7 ;  /* 0x0000800010077824 */ /* 0x000fe400078e0207 */
[----:B------:R-:W4:Y:S03]  /*3010*/  LDS.U8 R27, [R15+UR4+0x2] ;  /* 0x000002040f1b7984 */ /* 0x000f260008000000 */
[----:B---3--:R-:W-:Y:S01]  /*3020*/  IADD3 R6, P1, PT, R7, UR6, RZ ;  /* 0x0000000607067c10 */ /* 0x008fe2000ff3e0ff */
[----:B------:R-:W3:Y:S01]  /*3030*/  LDS.U8 R17, [R15+UR4+0x3] ;  /* 0x000003040f117984 */ /* 0x000ee20008000000 */
[----:B------:R-:W-:-:S03]  /*3040*/  R2UR UR6, R22 ;  /* 0x00000000160672ca */ /* 0x000fc600000e0000 */
[----:B------:R-:W-:Y:S01]  /*3050*/  IMAD.X R7, RZ, RZ, UR7, P1 ;  /* 0x00000007ff077e24 */ /* 0x000fe200088e06ff */
[----:B------:R-:W-:Y:S01]  /*3060*/  R2UR UR7, R23 ;  /* 0x00000000170772ca */ /* 0x000fe200000e0000 */
[----:B--2---:R-:W2:Y:S04]  /*3070*/  LDS.U8 R29, [R15+UR4+0x4] ;  /* 0x000004040f1d7984 */ /* 0x004ea80008000000 */
[----:B------:R-:W5:Y:S04]  /*3080*/  LDS.U8 R20, [R15+UR4+0x5] ;  /* 0x000005040f147984 */ /* 0x000f680008000000 */
[----:B------:R-:W5:Y:S04]  /*3090*/  LDS.U8 R14, [R15+UR4+0x6] ;  /* 0x000006040f0e7984 */ /* 0x000f680008000000 */
[----:B0-----:R-:W-:Y:S04]  /*30a0*/  STG.E.U8 desc[UR8][R6.64], R19 ;  /* 0x0000001306007986 */ /* 0x001fe8000c101108 */
[----:B------:R-:W5:Y:S04]  /*30b0*/  LDG.E.U8 R18, desc[UR10][R4.64] ;  /* 0x0000000a04127981 */ /* 0x000f68000c1e1100 */
[----:B-1----:R-:W-:Y:S04]  /*30c0*/  STG.E.U8 desc[UR12][R6.64+0x1], R21 ;  /* 0x0000011506007986 */ /* 0x002fe8000c10110c */
[----:B------:R-:W5:Y:S04]  /*30d0*/  LDG.E.U8 R28, desc[UR14][R4.64+0x1] ;  /* 0x0000010e041c7981 */ /* 0x000f68000c1e1100 */
[----:B----4-:R-:W-:Y:S04]  /*30e0*/  STG.E.U8 desc[UR16][R6.64+0x2], R27 ;  /* 0x0000021b06007986 */ /* 0x010fe8000c101110 */
[----:B------:R-:W4:Y:S04]  /*30f0*/  LDG.E.U8 R26, desc[UR18][R4.64+0x2] ;  /* 0x00000212041a7981 */ /* 0x000f28000c1e1100 */
[----:B---3--:R0:W-:Y:S04]  /*3100*/  STG.E.U8 desc[UR6][R6.64+0x3], R17 ;  /* 0x0000031106007986 */ /* 0x0081e8000c101106 */
[----:B------:R-:W-:Y:S04]  /*3110*/  LDS.U8 R27, [R15+UR4+0x8] ;  /* 0x000008040f1b7984 */ /* 0x000fe80008000000 */
[----:B------:R-:W-:Y:S04]  /*3120*/  LDS.U8 R21, [R15+UR4+0x9] ;  /* 0x000009040f157984 */ /* 0x000fe80008000000 */
[----:B0-----:R-:W3:Y:S04]  /*3130*/  LDG.E.U8 R17, desc[UR20][R4.64+0x3] ;  /* 0x0000031404117981 */ /* 0x001ee8000c1e1100 */
[----:B--2---:R-:W-:Y:S04]  /*3140*/  STG.E.U8 desc[UR6][R6.64+0x4], R29 ;  /* 0x0000041d06007986 */ /* 0x004fe8000c101106 */
[----:B------:R-:W-:Y:S01]  /*3150*/  LDS.U8 R19, [R15+UR4+0xa] ;  /* 0x00000a040f137984 */ /* 0x000fe20008000000 */
[----:B------:R-:W-:-:S02]  /*3160*/  R2UR UR22, R22 ;  /* 0x00000000161672ca */ /* 0x000fc400000e0000 */
[C---:B------:R-:W-:Y:S02]  /*3170*/  R2UR UR23, R23.reuse ;  /* 0x00000000171772ca */ /* 0x040fe400000e0000 */
[C---:B------:R-:W-:Y:S02]  /*3180*/  R2UR UR24, R22.reuse ;  /* 0x00000000161872ca */ /* 0x040fe400000e0000 */
[C---:B------:R-:W-:Y:S02]  /*3190*/  R2UR UR25, R23.reuse ;  /* 0x00000000171972ca */ /* 0x040fe400000e0000 */
[C---:B------:R-:W-:Y:S02]  /*31a0*/  R2UR UR26, R22.reuse ;  /* 0x00000000161a72ca */ /* 0x040fe400000e0000 */
[----:B------:R-:W-:Y:S01]  /*31b0*/  R2UR UR27, R23 ;  /* 0x00000000171b72ca */ /* 0x000fe200000e0000 */
[----:B-----5:R0:W-:Y:S04]  /*31c0*/  STS.U8 [R15+UR4], R18 ;  /* 0x000000120f007988 */ /* 0x0201e80008000004 */
[----:B------:R-:W-:Y:S04]  /*31d0*/  STS.U8 [R15+UR4+0x1], R28 ;  /* 0x0000011c0f007988 */ /* 0x000fe80008000004 */
[----:B0-----:R-:W2:Y:S04]  /*31e0*/  LDG.E.U8 R18, desc[UR8][R4.64+0x4] ;  /* 0x0000040804127981 */ /* 0x001ea8000c1e1100 */
[----:B----4-:R-:W-:Y:S04]  /*31f0*/  STS.U8 [R15+UR4+0x2], R26 ;  /* 0x0000021a0f007988 */ /* 0x010fe80008000004 */
[----:B------:R-:W0:Y:S04]  /*3200*/  LDS.U8 R26, [R15+UR4+0x7] ;  /* 0x000007040f1a7984 */ /* 0x000e280008000000 */
[----:B------:R-:W-:Y:S04]  /*3210*/  STG.E.U8 desc[UR6][R6.64+0x5], R20 ;  /* 0x0000051406007986 */ /* 0x000fe8000c101106 */
[----:B------:R-:W4:Y:S04]  /*3220*/  LDG.E.U8 R29, desc[UR10][R4.64+0x5] ;  /* 0x0000050a041d7981 */ /* 0x000f28000c1e1100 */
[----:B------:R1:W-:Y:S04]  /*3230*/  STG.E.U8 desc[UR12][R6.64+0x6], R14 ;  /* 0x0000060e06007986 */ /* 0x0003e8000c10110c */
[----:B---3--:R3:W-:Y:S04]  /*3240*/  STS.U8 [R15+UR4+0x3], R17 ;  /* 0x000003110f007988 */ /* 0x0087e80008000004 */
[----:B-1----:R-:W5:Y:S04]  /*3250*/  LDG.E.U8 R14, desc[UR14][R4.64+0x6] ;  /* 0x0000060e040e7981 */ /* 0x002f68000c1e1100 */
[----:B0-----:R0:W-:Y:S04]  /*3260*/  STG.E.U8 desc[UR8][R6.64+0x7], R26 ;  /* 0x0000071a06007986 */ /* 0x0011e8000c101108 */
[----:B------:R-:W4:Y:S04]  /*3270*/  LDG.E.U8 R28, desc[UR16][R4.64+0x7] ;  /* 0x00000710041c7981 */ /* 0x000f28000c1e1100 */
[----:B------:R-:W-:Y:S04]  /*3280*/  STG.E.U8 desc[UR18][R6.64+0x8], R27 ;  /* 0x0000081b06007986 */ /* 0x000fe8000c101112 */
[----:B---3--:R-:W3:Y:S04]  /*3290*/  LDG.E.U8 R17, desc[UR20][R4.64+0x8] ;  /* 0x0000081404117981 */ /* 0x008ee8000c1e1100 */
[----:B------:R-:W-:Y:S04]  /*32a0*/  STG.E.U8 desc[UR22][R6.64+0x9], R21 ;  /* 0x0000091506007986 */ /* 0x000fe8000c101116 */
[----:B0-----:R-:W3:Y:S04]  /*32b0*/  LDG.E.U8 R26, desc[UR24][R4.64+0x9] ;  /* 0x00000918041a7981 */ /* 0x001ee8000c1e1100 */
[----:B------:R-:W-:Y:S04]  /*32c0*/  STG.E.U8 desc[UR6][R6.64+0xa], R19 ;  /* 0x00000a1306007986 */ /* 0x000fe8000c101106 */
[----:B------:R-:W3:Y:S04]  /*32d0*/  LDG.E.U8 R20, desc[UR26][R4.64+0xa] ;  /* 0x00000a1a04147981 */ /* 0x000ee8000c1e1100 */
[----:B------:R-:W-:Y:S04]  /*32e0*/  LDS.U8 R21, [R15+UR4+0xd] ;  /* 0x00000d040f157984 */ /* 0x000fe80008000000 */
[----:B------:R-:W-:Y:S04]  /*32f0*/  LDS.U8 R27, [R15+UR4+0xe] ;  /* 0x00000e040f1b7984 */ /* 0x000fe80008000000 */
[----:B------:R-:W-:Y:S04]  /*3300*/  LDS.U8 R19, [R15+UR4+0xf] ;  /* 0x00000f040f137984 */ /* 0x000fe80008000000 */
[----:B--2---:R-:W-:Y:S04]  /*3310*/  STS.U8 [R15+UR4+0x4], R18 ;  /* 0x000004120f007988 */ /* 0x004fe80008000004 */
[----:B------:R-:W0:Y:S04]  /*3320*/  LDS.U8 R18, [R15+UR4+0xb] ;  /* 0x00000b040f127984 */ /* 0x000e280008000000 */
[----:B-----5:R-:W-:Y:S04]  /*3330*/  STS.U8 [R15+UR4+0x6], R14 ;  /* 0x0000060e0f007988 */ /* 0x020fe80008000004 */
[----:B------:R-:W1:Y:S04]  /*3340*/  LDS.U8 R14, [R15+UR4+0xc] ;  /* 0x00000c040f0e7984 */ /* 0x000e680008000000 */
[----:B----4-:R-:W-:Y:S04]  /*3350*/  STS.U8 [R15+UR4+0x5], R29 ;  /* 0x0000051d0f007988 */ /* 0x010fe80008000004 */
[----:B0-----:R-:W-:Y:S04]  /*3360*/  STG.E.U8 desc[UR6][R6.64+0xb], R18 ;  /* 0x00000b1206007986 */ /* 0x001fe8000c101106 */
[----:B------:R-:W-:Y:S04]  /*3370*/  LDS.U8 R29, [R15+UR4+0x11] ;  /* 0x000011040f1d7984 */ /* 0x000fe80008000000 */
[----:B------:R0:W-:Y:S04]  /*3380*/  STS.U8 [R15+UR4+0x7], R28 ;  /* 0x0000071c0f007988 */ /* 0x0001e80008000004 */
[----:B---3--:R-:W-:Y:S04]  /*3390*/  STS.U8 [R15+UR4+0x8], R17 ;  /* 0x000008110f007988 */ /* 0x008fe80008000004 */
[----:B------:R-:W2:Y:S04]  /*33a0*/  LDS.U8 R17, [R15+UR4+0x10] ;  /* 0x000010040f117984 */ /* 0x000ea80008000000 */
[----:B0-----:R-:W3:Y:S04]  /*33b0*/  LDG.E.U8 R28, desc[UR8][R4.64+0xb] ;  /* 0x00000b08041c7981 */ /* 0x001ee8000c1e1100 */
[----:B------:R-:W-:Y:S04]  /*33c0*/  STS.U8 [R15+UR4+0x9], R26 ;  /* 0x0000091a0f007988 */ /* 0x000fe80008000004 */
[----:B------:R0:W-:Y:S04]  /*33d0*/  STS.U8 [R15+UR4+0xa], R20 ;  /* 0x00000a140f007988 */ /* 0x0001e80008000004 */
[----:B-1----:R1:W-:Y:S04]  /*33e0*/  STG.E.U8 desc[UR6][R6.64+0xc], R14 ;  /* 0x00000c0e06007986 */ /* 0x0023e8000c101106 */
[----:B0-----:R-:W4:Y:S04]  /*33f0*/  LDG.E.U8 R20, desc[UR10][R4.64+0xc] ;  /* 0x00000c0a04147981 */ /* 0x001f28000c1e1100 */
[----:B------:R-:W-:Y:S04]  /*3400*/  STG.E.U8 desc[UR12][R6.64+0xd], R21 ;  /* 0x00000d1506007986 */ /* 0x000fe8000c10110c */
[----:B------:R-:W5:Y:S04]  /*3410*/  LDG.E.U8 R26, desc[UR14][R4.64+0xd] ;  /* 0x00000d0e041a7981 */ /* 0x000f68000c1e1100 */
[----:B------:R-:W-:Y:S04]  /*3420*/  STG.E.U8 desc[UR8][R6.64+0xe], R27 ;  /* 0x00000e1b06007986 */ /* 0x000fe8000c101108 */
[----:B-1----:R-:W3:Y:S04]  /*3430*/  LDG.E.U8 R14, desc[UR16][R4.64+0xe] ;  /* 0x00000e10040e7981 */ /* 0x002ee8000c1e1100 */
[----:B------:R-:W-:Y:S04]  /*3440*/  STG.E.U8 desc[UR18][R6.64+0xf], R19 ;  /* 0x00000f1306007986 */ /* 0x000fe8000c101112 */
[----:B------:R-:W4:Y:S04]  /*3450*/  LDG.E.U8 R18, desc[UR20][R4.64+0xf] ;  /* 0x00000f1404127981 */ /* 0x000f28000c1e1100 */
[----:B--2---:R0:W-:Y:S04]  /*3460*/  STG.E.U8 desc[UR22][R6.64+0x10], R17 ;  /* 0x0000101106007986 */ /* 0x0041e8000c101116 */
[----:B------:R-:W1:Y:S04]  /*3470*/  LDS.U8 R21, [R15+UR4+0x12] ;  /* 0x000012040f157984 */ /* 0x000e680008000000 */
[----:B------:R-:W2:Y:S04]  /*3480*/  LDS.U8 R27, [R15+UR4+0x13] ;  /* 0x000013040f1b7984 */ /* 0x000ea80008000000 */
[----:B0-----:R-:W2:Y:S04]  /*3490*/  LDG.E.U8 R17, desc[UR24][R4.64+0x10] ;  /* 0x0000101804117981 */ /* 0x001ea8000c1e1100 */
[----:B------:R-:W-:Y:S04]  /*34a0*/  STG.E.U8 desc[UR6][R6.64+0x11], R29 ;  /* 0x0000111d06007986 */ /* 0x000fe8000c101106 */
[----:B------:R-:W5:Y:S04]  /*34b0*/  LDG.E.U8 R19, desc[UR26][R4.64+0x11] ;  /* 0x0000111a04137981 */ /* 0x000f68000c1e1100 */
[----:B------:R-:W0:Y:S04]  /*34c0*/  LDS.U8 R29, [R15+UR4+0x14] ;  /* 0x000014040f1d7984 */ /* 0x000e280008000000 */
[----:B-1----:R-:W-:Y:S04]  /*34d0*/  STG.E.U8 desc[UR6][R6.64+0x12], R21 ;  /* 0x0000121506007986 */ /* 0x002fe8000c101106 */
[----:B---3--:R-:W-:Y:S04]  /*34e0*/  STS.U8 [R15+UR4+0xe], R14 ;  /* 0x00000e0e0f007988 */ /* 0x008fe80008000004 */
[----:B------:R-:W1:Y:S04]  /*34f0*/  LDS.U8 R14, [R15+UR4+0x15] ;  /* 0x000015040f0e7984 */ /* 0x000e680008000000 */
[----:B------:R-:W-:Y:S04]  /*3500*/  STS.U8 [R15+UR4+0xb], R28 ;  /* 0x00000b1c0f007988 */ /* 0x000fe80008000004 */
[----:B----4-:R3:W-:Y:S04]  /*3510*/  STS.U8 [R15+UR4+0xf], R18 ;  /* 0x00000f120f007988 */ /* 0x0107e80008000004 */
[----:B------:R-:W-:Y:S04]  /*3520*/  LDS.U8 R28, [R15+UR4+0x17] ;  /* 0x000017040f1c7984 */ /* 0x000fe80008000000 */
[----:B------:R-:W-:Y:S04]  /*3530*/  STS.U8 [R15+UR4+0xc], R20 ;  /* 0x00000c140f007988 */ /* 0x000fe80008000004 */
[----:B--2---:R-:W-:Y:S04]  /*3540*/  STS.U8 [R15+UR4+0x10], R17 ;  /* 0x000010110f007988 */ /* 0x004fe80008000004 */
[----:B------:R-:W2:Y:S04]  /*3550*/  LDS.U8 R17, [R15+UR4+0x16] ;  /* 0x000016040f117984 */ /* 0x000ea80008000000 */
[----:B---3--:R-:W3:Y:S04]  /*3560*/  LDG.E.U8 R18, desc[UR8][R4.64+0x12] ;  /* 0x0000120804127981 */ /* 0x008ee8000c1e1100 */
[----:B-----5:R4:W-:Y:S04]  /*3570*/  STS.U8 [R15+UR4+0xd], R26 ;  /* 0x00000d1a0f007988 */ /* 0x0209e80008000004 */
[----:B------:R-:W-:Y:S04]  /*3580*/  STG.E.U8 desc[UR6][R6.64+0x13], R27 ;  /* 0x0000131b06007986 */ /* 0x000fe8000c101106 */
[----:B------:R-:W5:Y:S04]  /*3590*/  LDS.U8 R20, [R15+UR4+0x18] ;  /* 0x000018040f147984 */ /* 0x000f680008000000 */
[----:B----4-:R-:W4:Y:S04]  /*35a0*/  LDG.E.U8 R26, desc[UR10][R4.64+0x13] ;  /* 0x0000130a041a7981 */ /* 0x010f28000c1e1100 */
[----:B------:R1:W-:Y:S04]  /*35b0*/  STS.U8 [R15+UR4+0x11], R19 ;  /* 0x000011130f007988 */ /* 0x0003e80008000004 */
[----:B0-----:R-:W-:Y:S04]  /*35c0*/  STG.E.U8 desc[UR12][R6.64+0x14], R29 ;  /* 0x0000141d06007986 */ /* 0x001fe8000c10110c */
[----:B------:R-:W0:Y:S04]  /*35d0*/  LDS.U8 R29, [R15+UR4+0x19] ;  /* 0x000019040f1d7984 */ /* 0x000e280008000000 */
[----:B-1----:R-:W4:Y:S04]  /*35e0*/  LDG.E.U8 R19, desc[UR14][R4.64+0x14] ;  /* 0x0000140e04137981 */ /* 0x002f28000c1e1100 */
[----:B------:R1:W-:Y:S04]  /*35f0*/  STG.E.U8 desc[UR16][R6.64+0x15], R14 ;  /* 0x0000150e06007986 */ /* 0x0003e8000c101110 */
[----:B------:R-:W4:Y:S04]  /*3600*/  LDG.E.U8 R21, desc[UR8][R4.64+0x15] ;  /* 0x0000150804157981 */ /* 0x000f28000c1e1100 */
[----:B--2---:R-:W-:Y:S04]  /*3610*/  STG.E.U8 desc[UR18][R6.64+0x16], R17 ;  /* 0x0000161106007986 */ /* 0x004fe8000c101112 */
[----:B-1----:R-:W2:Y:S04]  /*3620*/  LDG.E.U8 R14, desc[UR20][R4.64+0x16] ;  /* 0x00001614040e7981 */ /* 0x002ea8000c1e1100 */
[----:B------:R-:W-:Y:S04]  /*3630*/  STG.E.U8 desc[UR22][R6.64+0x17], R28 ;  /* 0x0000171c06007986 */ /* 0x000fe8000c101116 */
[----:B------:R-:W2:Y:S04]  /*3640*/  LDG.E.U8 R27, desc[UR24][R4.64+0x17] ;  /* 0x00001718041b7981 */ /* 0x000ea8000c1e1100 */
[----:B-----5:R1:W-:Y:S04]  /*3650*/  STG.E.U8 desc[UR6][R6.64+0x18], R20 ;  /* 0x0000181406007986 */ /* 0x0203e8000c101106 */
[----:B------:R-:W5:Y:S04]  /*3660*/  LDS.U8 R17, [R15+UR4+0x1a] ;  /* 0x00001a040f117984 */ /* 0x000f680008000000 */
[----:B------:R-:W5:Y:S04]  /*3670*/  LDS.U8 R28, [R15+UR4+0x1b] ;  /* 0x00001b040f1c7984 */ /* 0x000f680008000000 */
[----:B-1----:R-:W5:Y:S01]  /*3680*/  LDG.E.U8 R20, desc[UR26][R4.64+0x18] ;  /* 0x0000181a04147981 */ /* 0x002f62000c1e1100 */
[----:B------:R-:W-:-:S02]  /*3690*/  R2UR UR28, R22 ;  /* 0x00000000161c72ca */ /* 0x000fc400000e0000 */
[C---:B------:R-:W-:Y:S01]  /*36a0*/  R2UR UR29, R23.reuse ;  /* 0x00000000171d72ca */ /* 0x040fe200000e0000 */
[----:B0-----:R-:W-:Y:S01]  /*36b0*/  STG.E.U8 desc[UR6][R6.64+0x19], R29 ;  /* 0x0000191d06007986 */ /* 0x001fe2000c101106 */
[----:B------:R-:W-:Y:S02]  /*36c0*/  R2UR UR30, R22 ;  /* 0x00000000161e72ca */ /* 0x000fe400000e0000 */
[----:B------:R-:W-:Y:S01]  /*36d0*/  R2UR UR31, R23 ;  /* 0x00000000171f72ca */ /* 0x000fe200000e0000 */
[----:B---3--:R-:W-:Y:S04]  /*36e0*/  STS.U8 [R15+UR4+0x12], R18 ;  /* 0x000012120f007988 */ /* 0x008fe80008000004 */
[----:B------:R-:W-:Y:S04]  /*36f0*/  LDS.U8 R18, [R15+UR4+0x1e] ;  /* 0x00001e040f127984 */ /* 0x000fe80008000000 */
[----:B----4-:R-:W-:Y:S04]  /*3700*/  STS.U8 [R15+UR4+0x13], R26 ;  /* 0x0000131a0f007988 */ /* 0x010fe80008000004 */
[----:B------:R-:W-:Y:S04]  /*3710*/  LDS.U8 R26, [R15+UR4+0x1f] ;  /* 0x00001f040f1a7984 */ /* 0x000fe80008000000 */
[----:B------:R-:W-:Y:S04]  /*3720*/  STS.U8 [R15+UR4+0x14], R19 ;  /* 0x000014130f007988 */ /* 0x000fe80008000004 */
[----:B------:R-:W-:Y:S04]  /*3730*/  LDS.U8 R19, [R15+UR4+0x1d] ;  /* 0x00001d040f137984 */ /* 0x000fe80008000000 */
[----:B------:R-:W-:Y:S04]  /*3740*/  STS.U8 [R15+UR4+0x15], R21 ;  /* 0x000015150f007988 */ /* 0x000fe80008000004 */
[----:B------:R-:W0:Y:S04]  /*3750*/  LDS.U8 R21, [R15+UR4+0x1c] ;  /* 0x00001c040f157984 */ /* 0x000e280008000000 */
[----:B--2---:R1:W-:Y:S04]  /*3760*/  STS.U8 [R15+UR4+0x16], R14 ;  /* 0x0000160e0f007988 */ /* 0x0043e80008000004 */
[----:B-1----:R-:W2:Y:S04]  /*3770*/  LDG.E.U8 R14, desc[UR6][R4.64+0x19] ;  /* 0x00001906040e7981 */ /* 0x002ea8000c1e1100 */
[----:B-----5:R-:W-:Y:S04]  /*3780*/  STG.E.U8 desc[UR8][R6.64+0x1a], R17 ;  /* 0x00001a1106007986 */ /* 0x020fe8000c101108 */
[----:B------:R-:W-:Y:S04]  /*3790*/  STS.U8 [R15+UR4+0x17], R27 ;  /* 0x0000171b0f007988 */ /* 0x000fe80008000004 */
[----:B------:R1:W-:Y:S04]  /*37a0*/  STS.U8 [R15+UR4+0x18], R20 ;  /* 0x000018140f007988 */ /* 0x0003e80008000004 */
[----:B-1----:R-:W3:Y:S04]  /*37b0*/  LDG.E.U8 R20, desc[UR10][R4.64+0x1a] ;  /* 0x00001a0a04147981 */ /* 0x002ee8000c1e1100 */
[----:B------:R1:W-:Y:S04]  /*37c0*/  STG.E.U8 desc[UR12][R6.64+0x1b], R28 ;  /* 0x00001b1c06007986 */ /* 0x0003e8000c10110c */
[----:B------:R-:W4:Y:S04]  /*37d0*/  LDG.E.U8 R27, desc[UR14][R4.64+0x1b] ;  /* 0x00001b0e041b7981 */ /* 0x000f28000c1e1100 */
[----:B0-----:R-:W-:Y:S04]  /*37e0*/  STG.E.U8 desc[UR16][R6.64+0x1c], R21 ;  /* 0x00001c1506007986 */ /* 0x001fe8000c101110 */
[----:B------:R-:W5:Y:S04]  /*37f0*/  LDG.E.U8 R29, desc[UR18][R4.64+0x1c] ;  /* 0x00001c12041d7981 */ /* 0x000f68000c1e1100 */
[----:B------:R-:W-:Y:S04]  /*3800*/  STG.E.U8 desc[UR20][R6.64+0x1d], R19 ;  /* 0x00001d1306007986 */ /* 0x000fe8000c101114 */
[----:B-1----:R-:W5:Y:S04]  /*3810*/  LDG.E.U8 R28, desc[UR22][R4.64+0x1d] ;  /* 0x00001d16041c7981 */ /* 0x002f68000c1e1100 */
[----:B------:R0:W-:Y:S04]  /*3820*/  STG.E.U8 desc[UR24][R6.64+0x1e], R18 ;  /* 0x00001e1206007986 */ /* 0x0001e8000c101118 */
[----:B0-----:R-:W5:Y:S04]  /*3830*/  LDG.E.U8 R18, desc[UR26][R4.64+0x1e] ;  /* 0x00001e1a04127981 */ /* 0x001f68000c1e1100 */
[----:B------:R-:W-:Y:S04]  /*3840*/  STG.E.U8 desc[UR28][R6.64+0x1f], R26 ;  /* 0x00001f1a06007986 */ /* 0x000fe8000c10111c */
[----:B------:R-:W5:Y:S01]  /*3850*/  LDG.E.U8 R17, desc[UR30][R4.64+0x1f] ;  /* 0x00001f1e04117981 */ /* 0x000f62000c1e1100 */
[----:B------:R-:W-:-:S02]  /*3860*/  IMAD R21, R8, 0x8000, R15 ;  /* 0x0000800008157824 */ /* 0x000fc400078e020f */
[----:B------:R-:W-:Y:S01]  /*3870*/  IMAD R13, R13, 0x4, R10 ;  /* 0x000000040d0d7824 */ /* 0x000fe200078e020a */
[----:B--2---:R-:W-:Y:S04]  /*3880*/  STS.U8 [R15+UR4+0x19], R14 ;  /* 0x0000190e0f007988 */ /* 0x004fe80008000004 */
[----:B---3--:R-:W-:Y:S04]  /*3890*/  STS.U8 [R15+UR4+0x1a], R20 ;  /* 0x00001a140f007988 */ /* 0x008fe80008000004 */
[----:B----4-:R-:W-:Y:S04]  /*38a0*/  STS.U8 [R15+UR4+0x1b], R27 ;  /* 0x00001b1b0f007988 */ /* 0x010fe80008000004 */
[----:B-----5:R-:W-:Y:S04]  /*38b0*/  STS.U8 [R15+UR4+0x1c], R29 ;  /* 0x00001c1d0f007988 */ /* 0x020fe80008000004 */
[----:B------:R-:W-:Y:S04]  /*38c0*/  STS.U8 [R15+UR4+0x1d], R28 ;  /* 0x00001d1c0f007988 */ /* 0x000fe80008000004 */
[----:B------:R-:W-:Y:S04]  /*38d0*/  STS.U8 [R15+UR4+0x1e], R18 ;  /* 0x00001e120f007988 */ /* 0x000fe80008000004 */
[----:B------:R-:W-:Y:S04]  /*38e0*/  STS.U8 [R15+UR4+0x1f], R17 ;  /* 0x00001f110f007988 */ /* 0x000fe80008000004 */
[----:B------:R-:W-:Y:S04]  /*38f0*/  STS [R10], R21 ;  /* 0x000000150a007388 */ /* 0x000fe80000000800 */
[----:B------:R-:W0:Y:S04]  /*3900*/  LDS R12, [R12] ;  /* 0x000000000c0c7984 */ /* 0x000e280000000800 */
[----:B0-----:R1:W-:Y:S02]  /*3910*/  STS [R13], R12 ;  /* 0x0000000c0d007388 */ /* 0x0013e40000000800 */
.L_x_24:
[----:B------:R-:W-:Y:S05]  /*3920*/  BSYNC.RECONVERGENT B1 ;  /* 0x0000000000017941 */ /* 0x000fea0003800200 */
.L_x_23:
[----:B------:R-:W-:Y:S06]  /*3930*/  BAR.SYNC.DEFER_BLOCKING 0x0 ;  /* 0x0000000000007b1d */ /* 0x000fec0000010000 */
[----:B------:R-:W-:Y:S05]  /*3940*/  @P0 BRA `(.L_x_33) ;  /* 0xfffffff0001c0947 */ /* 0x000fea000383ffff */
[----:B------:R-:W-:-:S13]  /*3950*/  ISETP.GT.AND P0, PT, R9, R0, PT ;  /* 0x000000000900720c */ /* 0x000fda0003f04270 */
[----:B------:R-:W-:Y:S05]  /*3960*/  @P0 BRA `(.L_x_34) ;  /* 0xffffffec00f00947 */ /* 0x000fea000383ffff */
[----:B------:R-:W-:Y:S05]  /*3970*/  BSYNC.RECONVERGENT B0 ;  /* 0x0000000000007941 */ /* 0x000fea0003800200 */
.L_x_22:
[----:B------:R-:W-:-:S05]  /*3980*/  UMOV UR36, URZ ;  /* 0x000000ff00247c82 */ /* 0x000fca0008000000 */
.L_x_48:
[----:B------:R-:W3:Y:S01]  /*3990*/  LDC R0, c[0x0][0x380] ;  /* 0x0000e000ff007b82 */ /* 0x000ee20000000800 */
[----:B------:R-:W-:Y:S01]  /*39a0*/  UMOV UR4, UR36 ;  /* 0x0000002400047c82 */ /* 0x000fe20008000000 */
[----:B------:R-:W-:-:S04]  /*39b0*/  UIADD3 UR36, UPT, UPT, UR36, 0x1, URZ ;  /* 0x0000000124247890 */ /* 0x000fc8000fffe0ff */
[----:B------:R-:W-:-:S04]  /*39c0*/  UISETP.NE.AND UP0, UPT, UR36, 0x4, UPT ;  /* 0x000000042400788c */ /* 0x000fc8000bf05270 */
[----:B------:R-:W-:Y:S01]  /*39d0*/  UP2UR UR37, UPR, URZ, 0x1 ;  /* 0x00000001ff257883 */ /* 0x000fe20008000000 */
[----:B---3--:R-:W-:-:S04]  /*39e0*/  ISETP.GE.AND P0, PT, R0, 0x1, PT ;  /* 0x000000010000780c */ /* 0x008fc80003f06270 */
[----:B------:R-:W-:-:S13]  /*39f0*/  ISETP.NE.OR P0, PT, R16, UR4, !P0 ;  /* 0x0000000410007c0c */ /* 0x000fda000c705670 */
[----:B------:R-:W-:Y:S05]  /*3a00*/  @P0 BRA `(.L_x_35) ;  /* 0x0000001000700947 */ /* 0x000fea0003800000 */
[----:B------:R-:W-:-:S07]  /*3a10*/  IMAD.MOV.U32 R17, RZ, RZ, RZ ;  /* 0x000000ffff117224 */ /* 0x000fce00078e00ff */
.L_x_47:
[----:B------:R-:W3:Y:S01]  /*3a20*/  LDC.64 R4, c[0x4][0x8] ;  /* 0x01000200ff047b82 */ /* 0x000ee20000000a00 */
[----:B------:R-:W-:Y:S02]  /*3a30*/  R2UR UR4, R22 ;  /* 0x00000000160472ca */ /* 0x000fe400000e0000 */
[----:B------:R-:W-:-:S13]  /*3a40*/  R2UR UR5, R23 ;  /* 0x00000000170572ca */ /* 0x000fda00000e0000 */
[----:B---3--:R-:W3:Y:S01]  /*3a50*/  LDG.E R8, desc[UR4][R4.64] ;  /* 0x0000000404087981 */ /* 0x008ee2000c1e1900 */
[----:B------:R-:W-:Y:S01]  /*3a60*/  IMAD.MOV.U32 R10, RZ, RZ, -0x1 ;  /* 0xffffffffff0a7424 */ /* 0x000fe200078e00ff */
[----:B------:R-:W-:Y:S01]  /*3a70*/  BSSY.RECONVERGENT B0, `(.L_x_36) ;  /* 0x00000f4000007945 */ /* 0x000fe20003800200 */
[----:B-1----:R-:W-:Y:S01]  /*3a80*/  SHF.R.U32.HI R13, RZ, 0x5, R17 ;  /* 0x00000005ff0d7819 */ /* 0x002fe20000011611 */
[C---:B---3--:R-:W-:Y:S02]  /*3a90*/  IMAD R9, R8.reuse, 0x8, R25 ;  /* 0x0000000808097824 */ /* 0x048fe400078e0219 */
[----:B------:R-:W-:-:S03]  /*3aa0*/  IMAD R3, R8, R16, RZ ;  /* 0x0000001008037224 */ /* 0x000fc600078e02ff */
[----:B------:R-:W1:Y:S02]  /*3ab0*/  LDS R0, [R9] ;  /* 0x0000000009007984 */ /* 0x000e640000000800 */
[----:B------:R-:W-:Y:S02]  /*3ac0*/  SHF.R.U32.HI R3, RZ, 0x2, R3 ;  /* 0x00000002ff037819 */ /* 0x000fe40000011603 */
[----:B-1----:R-:W-:-:S13]  /*3ad0*/  ISETP.NE.AND P0, PT, R0, -0x1, PT ;  /* 0xffffffff0000780c */ /* 0x002fda0003f05270 */
[----:B------:R-:W-:-:S05]  /*3ae0*/  @P0 VIADD R10, R0, 0x1 ;  /* 0x00000001000a0836 */ /* 0x000fca0000000000 */
[----:B------:R1:W-:Y:S01]  /*3af0*/  @P0 STS [R9], R10 ;  /* 0x0000000a09000388 */ /* 0x0003e20000000800 */
[----:B------:R-:W-:-:S13]  /*3b00*/  ISETP.GE.AND P0, PT, R8, 0x4, PT ;  /* 0x000000040800780c */ /* 0x000fda0003f06270 */
[----:B-1----:R-:W-:Y:S05]  /*3b10*/  @!P0 BRA `(.L_x_37) ;  /* 0x0000000000c88947 */ /* 0x002fea0003800000 */
[----:B------:R-:W-:Y:S01]  /*3b20*/  SHF.R.U32.HI R6, RZ, 0x2, R8 ;  /* 0x00000002ff067819 */ /* 0x000fe20000011608 */
[----:B------:R-:W-:-:S04]  /*3b30*/  IMAD R5, R3, 0x4, R25 ;  /* 0x0000000403057824 */ /* 0x000fc800078e0219 */
[----:B------:R-:W-:-:S07]  /*3b40*/  IMAD.MOV R7, RZ, RZ, -R6 ;  /* 0x000000ffff077224 */ /* 0x000fce00078e0a06 */
.L_x_39:
[----:B------:R-:W1:Y:S02]  /*3b50*/  LDS R4, [R5] ;  /* 0x0000000005047984 */ /* 0x000e640000000800 */
[----:B-1----:R-:W-:-:S04]  /*3b60*/  SHF.R.U32.HI R0, RZ, 0xf, R4 ;  /* 0x0000000fff007819 */ /* 0x002fc80000011604 */
[----:B------:R-:W-:-:S13]  /*3b70*/  ISETP.NE.AND P0, PT, R0, R13, PT ;  /* 0x0000000d0000720c */ /* 0x000fda0003f05270 */
[----:B------:R-:W-:Y:S05]  /*3b80*/  @!P0 BRA `(.L_x_38) ;  /* 0x0000000000148947 */ /* 0x000fea0003800000 */
[----:B------:R-:W-:Y:S02]  /*3b90*/  VIADD R7, R7, 0x1 ;  /* 0x0000000107077836 */ /* 0x000fe40000000000 */
[----:B------:R-:W-:-:S03]  /*3ba0*/  VIADD R5, R5, 0x4 ;  /* 0x0000000405057836 */ /* 0x000fc60000000000 */
[----:B------:R-:W-:-:S13]  /*3bb0*/  ISETP.NE.AND P0, PT, R7, RZ, PT ;  /* 0x000000ff0700720c */ /* 0x000fda0003f05270 */
[----:B------:R-:W-:Y:S05]  /*3bc0*/  @P0 BRA `(.L_x_39) ;  /* 0xfffffffc00e00947 */ /* 0x000fea000383ffff */
[----:B------:R-:W-:Y:S05]  /*3bd0*/  BRA `(.L_x_40) ;  /* 0x0000000000187947 */ /* 0x000fea0003800000 */
.L_x_38:
[----:B------:R-:W-:-:S05]  /*3be0*/  IMAD R5, R8, 0x4, R5 ;  /* 0x0000000408057824 */ /* 0x000fca00078e0205 */
[----:B------:R-:W1:Y:S02]  /*3bf0*/  LDS R0, [R5] ;  /* 0x0000000005007984 */ /* 0x000e640000000800 */
[----:B-1----:R-:W-:-:S13]  /*3c00*/  ISETP.NE.AND P0, PT, R0, RZ, PT ;  /* 0x000000ff0000720c */ /* 0x002fda0003f05270 */
[----:B------:R1:W-:Y:S01]  /*3c10*/  @P0 STS [R5], R10 ;  /* 0x0000000a05000388 */ /* 0x0003e20000000800 */
[----:B------:R-:W-:Y:S01]  /*3c20*/  @P0 LOP3.LUT R0, R4, 0x7fff, RZ, 0xc0, !PT ;  /* 0x00007fff04000812 */ /* 0x000fe200078ec0ff */
[----:B------:R-:W-:Y:S06]  /*3c30*/  @P0 BRA `(.L_x_41) ;  /* 0x0000000c005c0947 */ /* 0x000fec0003800000 */
.L_x_40:
[----:B-1----:R-:W1:Y:S01]  /*3c40*/  LDC.64 R4, c[0x4][0x10] ;  /* 0x01000400ff047b82 */ /* 0x002e620000000a00 */
[----:B------:R-:W-:Y:S02]  /*3c50*/  R2UR UR4, R22 ;  /* 0x00000000160472ca */ /* 0x000fe400000e0000 */
[----:B------:R-:W-:-:S13]  /*3c60*/  R2UR UR5, R23 ;  /* 0x00000000170572ca */ /* 0x000fda00000e0000 */
[----:B-1----:R-:W3:Y:S01]  /*3c70*/  LDG.E R0, desc[UR4][R4.64] ;  /* 0x0000000404007981 */ /* 0x002ee2000c1e1900 */
[----:B------:R-:W-:Y:S01]  /*3c80*/  IMAD.IADD R10, R8, 0x1, R3 ;  /* 0x00000001080a7824 */ /* 0x000fe200078e0203 */
[----:B------:R-:W-:Y:S03]  /*3c90*/  BSSY.RECONVERGENT B1, `(.L_x_42) ;  /* 0x0000019000017945 */ /* 0x000fe60003800200 */
[----:B------:R-:W-:-:S06]  /*3ca0*/  IMAD R11, R10, 0x4, R25 ;  /* 0x000000040a0b7824 */ /* 0x000fcc00078e0219 */
[----:B------:R-:W1:Y:S02]  /*3cb0*/  LDS R11, [R11] ;  /* 0x000000000b0b7984 */ /* 0x000e640000000800 */
[----:B-1----:R-:W-:Y:S01]  /*3cc0*/  ISETP.NE.AND P0, PT, R11, RZ, PT ;  /* 0x000000ff0b00720c */ /* 0x002fe20003f05270 */
[----:B---3--:R-:W-:Y:S02]  /*3cd0*/  VIADD R7, R0, 0x1 ;  /* 0x0000000100077836 */ /* 0x008fe40000000000 */
[----:B------:R-:W-:-:S03]  /*3ce0*/  IMAD.MOV.U32 R0, RZ, RZ, RZ ;  /* 0x000000ffff007224 */ /* 0x000fc600078e00ff */
[----:B------:R1:W-:Y:S07]  /*3cf0*/  STG.E desc[UR4][R4.64], R7 ;  /* 0x0000000704007986 */ /* 0x0003ee000c101904 */
[----:B------:R-:W-:Y:S05]  /*3d00*/  @!P0 BRA `(.L_x_43) ;  /* 0x0000000000448947 */ /* 0x000fea0003800000 */
[----:B------:R-:W-:Y:S01]  /*3d10*/  IMAD.MOV.U32 R0, RZ, RZ, -0x1 ;  /* 0xffffffffff007424 */ /* 0x000fe200078e00ff */
[----:B-1----:R-:W-:-:S07]  /*3d20*/  CS2R R4, SRZ ;  /* 0x0000000000047805 */ /* 0x002fce000001ff00 */
.L_x_44:
[----:B0-----:R-:W-:Y:S01]  /*3d30*/  VIADD R15, R5, 0x1 ;  /* 0x00000001050f7836 */ /* 0x001fe20000000000 */
        /* <DEDUP_REMOVED lines=8> */
[----:B------:R-:W-:Y:S02]  /*3dc0*/  IMAD R11, R0, 0x4, R25 ;  /* 0x00000004000b7824 */ /* 0x000fe400078e0219 */
[----:B------:R-:W-:-:S04]  /*3dd0*/  IMAD.MOV.U32 R0, RZ, RZ, R7 ;  /* 0x000000ffff007224 */ /* 0x000fc800078e0007 */
[----:B------:R-:W0:Y:S02]  /*3de0*/  LDS R11, [R11] ;  /* 0x000000000b0b7984 */ /* 0x000e240000000800 */
[----:B0-----:R-:W-:-:S13]  /*3df0*/  ISETP.NE.AND P0, PT, R11, RZ, PT ;  /* 0x000000ff0b00720c */ /* 0x001fda0003f05270 */
[----:B------:R-:W-:Y:S05]  /*3e00*/  @P0 BRA `(.L_x_44) ;  /* 0xfffffffc00c80947 */ /* 0x000fea000383ffff */
[----:B------:R-:W-:-:S07]  /*3e10*/  IMAD.MOV.U32 R0, RZ, RZ, R5 ;  /* 0x000000ffff007224 */ /* 0x000fce00078e0005 */
.L_x_43:
[----:B------:R-:W-:Y:S05]  /*3e20*/  BSYNC.RECONVERGENT B1 ;  /* 0x0000000000017941 */ /* 0x000fea0003800200 */
.L_x_42:
[----:B------:R-:W-:Y:S05]  /*3e30*/  BRA `(.L_x_45) ;  /* 0x00000000001c7947 */ /* 0x000fea0003800000 */
.L_x_37:
[----:B------:R-:W1:Y:S01]  /*3e40*/  LDC.64 R4, c[0x4][0x10] ;  /* 0x01000400ff047b82 */ /* 0x000e620000000a00 */
[----:B------:R-:W-:Y:S02]  /*3e50*/  R2UR UR4, R22 ;  /* 0x00000000160472ca */ /* 0x000fe400000e0000 */
[----:B------:R-:W-:-:S13]  /*3e60*/  R2UR UR5, R23 ;  /* 0x00000000170572ca */ /* 0x000fda00000e0000 */
[----:B-1----:R-:W3:Y:S02]  /*3e70*/  LDG.E R0, desc[UR4][R4.64] ;  /* 0x0000000404007981 */ /* 0x002ee4000c1e1900 */
[----:B---3--:R-:W-:Y:S02]  /*3e80*/  VIADD R7, R0, 0x1 ;  /* 0x0000000100077836 */ /* 0x008fe40000000000 */
[----:B------:R-:W-:-:S03]  /*3e90*/  IMAD.MOV.U32 R0, RZ, RZ, RZ ;  /* 0x000000ffff007224 */ /* 0x000fc600078e00ff */
[----:B------:R3:W-:Y:S04]  /*3ea0*/  STG.E desc[UR4][R4.64], R7 ;  /* 0x0000000704007986 */ /* 0x0007e8000c101904 */
.L_x_45:
[----:B------:R-:W-:Y:S01]  /*3eb0*/  IMAD.IADD R0, R3, 0x1, R0 ;  /* 0x0000000103007824 */ /* 0x000fe200078e0200 */
[----:B------:R-:W4:Y:S01]  /*3ec0*/  S2UR UR5, SR_CgaCtaId ;  /* 0x00000000000579c3 */ /* 0x000f220000008800 */
[----:B------:R-:W-:Y:S01]  /*3ed0*/  UMOV UR4, 0x400 ;  /* 0x0000040000047882 */ /* 0x000fe20000000000 */
[----:B------:R-:W5:Y:S01]  /*3ee0*/  LDCU.64 UR6, c[0x4][0x18] ;  /* 0x01000300ff0677ac */ /* 0x000f620008000a00 */
[----:B------:R-:W-:Y:S01]  /*3ef0*/  IMAD R3, R0, 0x4, R25 ;  /* 0x0000000400037824 */ /* 0x000fe200078e0219 */
[----:B-1-3--:R-:W-:Y:S02]  /*3f00*/  LOP3.LUT R7, R17, 0x7fffffe0, RZ, 0xc0, !PT ;  /* 0x7fffffe011077812 */ /* 0x00afe400078ec0ff */
[----:B------:R-:W-:Y:S02]  /*3f10*/  R2UR UR8, R22 ;  /* 0x00000000160872ca */ /* 0x000fe400000e0000 */
[----:B------:R-:W1:Y:S01]  /*3f20*/  LDS R4, [R3] ;  /* 0x0000000003047984 */ /* 0x000e620000000800 */
[----:B------:R-:W-:Y:S01]  /*3f30*/  IMAD R7, R16, 0x8000, R7 ;  /* 0x0000800010077824 */ /* 0x000fe200078e0207 */
[----:B------:R-:W-:-:S02]  /*3f40*/  R2UR UR9, R23 ;  /* 0x00000000170972ca */ /* 0x000fc400000e0000 */
[C---:B------:R-:W-:Y:S02]  /*3f50*/  R2UR UR10, R22.reuse ;  /* 0x00000000160a72ca */ /* 0x040fe400000e0000 */
[C---:B------:R-:W-:Y:S02]  /*3f60*/  R2UR UR11, R23.reuse ;  /* 0x00000000170b72ca */ /* 0x040fe400000e0000 */
[C---:B------:R-:W-:Y:S02]  /*3f70*/  R2UR UR12, R22.reuse ;  /* 0x00000000160c72ca */ /* 0x040fe400000e0000 */
[C---:B------:R-:W-:Y:S02]  /*3f80*/  R2UR UR13, R23.reuse ;  /* 0x00000000170d72ca */ /* 0x040fe400000e0000 */
[----:B------:R-:W-:Y:S02]  /*3f90*/  R2UR UR14, R22 ;  /* 0x00000000160e72ca */ /* 0x000fe400000e0000 */
[----:B------:R-:W-:Y:S01]  /*3fa0*/  R2UR UR15, R23 ;  /* 0x00000000170f72ca */ /* 0x000fe200000e0000 */
[----:B----4-:R-:W-:Y:S01]  /*3fb0*/  ULEA UR4, UR5, UR4, 0x18 ;  /* 0x0000000405047291 */ /* 0x010fe2000f8ec0ff */
[----:B-1----:R-:W-:-:S02]  /*3fc0*/  LOP3.LUT R0, R4, 0x7fff, RZ, 0xc0, !PT ;  /* 0x00007fff04007812 */ /* 0x002fc400078ec0ff */
[----:B------:R-:W-:-:S06]  /*3fd0*/  SHF.R.U32.HI R4, RZ, 0xa, R4 ;  /* 0x0000000aff047819 */ /* 0x000fcc0000011604 */
[----:B------:R-:W1:Y:S01]  /*3fe0*/  LDS.U8 R19, [R0+UR4] ;  /* 0x0000000400137984 */ /* 0x000e620008000000 */
[----:B------:R-:W-:Y:S02]  /*3ff0*/  LOP3.LUT R5, R4, 0x3fffe0, RZ, 0xc0, !PT ;  /* 0x003fffe004057812 */ /* 0x000fe400078ec0ff */
[----:B-----5:R-:W-:Y:S01]  /*4000*/  IADD3 R4, P1, PT, R7, UR6, RZ ;  /* 0x0000000607047c10 */ /* 0x020fe2000ff3e0ff */
[----:B--2---:R-:W2:Y:S02]  /*4010*/  LDS.U8 R29, [R0+UR4+0x1] ;  /* 0x00000104001d7984 */ /* 0x004ea40008000000 */
[----:B------:R-:W-:Y:S02]  /*4020*/  IMAD R5, R16, 0x8000, R5 ;  /* 0x0000800010057824 */ /* 0x000fe400078e0205 */
[----:B------:R-:W-:Y:S03]  /*4030*/  LDS.U8 R14, [R0+UR4+0x3] ;  /* 0x00000304000e7984 */ /* 0x000fe60008000000 */
[----:B------:R-:W-:Y:S01]  /*4040*/  IADD3 R6, P0, PT, R5, UR6, RZ ;  /* 0x0000000605067c10 */ /* 0x000fe2000ff1e0ff */
[----:B------:R-:W-:Y:S01]  /*4050*/  IMAD.X R5, RZ, RZ, UR7, P1 ;  /* 0x00000007ff057e24 */ /* 0x000fe200088e06ff */
[----:B0-----:R-:W-:Y:S03]  /*4060*/  LDS.U8 R15, [R0+UR4+0x4] ;  /* 0x00000404000f7984 */ /* 0x001fe60008000000 */
[----:B------:R-:W-:Y:S01]  /*4070*/  IMAD.X R7, RZ, RZ, UR7, P0 ;  /* 0x00000007ff077e24 */ /* 0x000fe200080e06ff */
[----:B------:R-:W-:Y:S04]  /*4080*/  LDS.U8 R11, [R0+UR4+0x5] ;  /* 0x00000504000b7984 */ /* 0x000fe80008000000 */
[----:B------:R-:W-:Y:S04]  /*4090*/  LDS.U8 R21, [R0+UR4+0x6] ;  /* 0x0000060400157984 */ /* 0x000fe80008000000 */
[----:B------:R-:W-:Y:S04]  /*40a0*/  LDS.U8 R26, [R0+UR4+0x7] ;  /* 0x00000704001a7984 */ /* 0x000fe80008000000 */
[----:B------:R-:W-:Y:S04]  /*40b0*/  LDS.U8 R20, [R0+UR4+0x8] ;  /* 0x0000080400147984 */ /* 0x000fe80008000000 */
[----:B------:R-:W-:Y:S01]  /*40c0*/  LDS.U8 R18, [R0+UR4+0x9] ;  /* 0x0000090400127984 */ /* 0x000fe20008000000 */
[----:B------:R-:W-:-:S02]  /*40d0*/  R2UR UR16, R22 ;  /* 0x00000000161072ca */ /* 0x000fc400000e0000 */
[----:B------:R-:W-:Y:S01]  /*40e0*/  R2UR UR17, R23 ;  /* 0x00000000171172ca */ /* 0x000fe200000e0000 */
[----:B------:R-:W-:Y:S04]  /*40f0*/  LDS.U8 R12, [R0+UR4+0xb] ;  /* 0x00000b04000c7984 */ /* 0x000fe80008000000 */
[----:B-1----:R-:W-:Y:S04]  /*4100*/  STG.E.U8 desc[UR8][R6.64], R19 ;  /* 0x0000001306007986 */ /* 0x002fe8000c101108 */
[----:B------:R-:W3:Y:S04]  /*4110*/  LDG.E.U8 R27, desc[UR10][R4.64] ;  /* 0x0000000a041b7981 */ /* 0x000ee8000c1e1100 */
[----:B--2---:R-:W-:Y:S04]  /*4120*/  STG.E.U8 desc[UR12][R6.64+0x1], R29 ;  /* 0x0000011d06007986 */ /* 0x004fe8000c10110c */
[----:B------:R-:W2:Y:S01]  /*4130*/  LDG.E.U8 R10, desc[UR14][R4.64+0x1] ;  /* 0x0000010e040a7981 */ /* 0x000ea2000c1e1100 */
[----:B------:R-:W-:-:S02]  /*4140*/  R2UR UR6, R22 ;  /* 0x00000000160672ca */ /* 0x000fc400000e0000 */
[C---:B------:R-:W-:Y:S01]  /*4150*/  R2UR UR7, R23.reuse ;  /* 0x00000000170772ca */ /* 0x040fe200000e0000 */
[----:B------:R-:W0:Y:S01]  /*4160*/  LDS.U8 R19, [R0+UR4+0x2] ;  /* 0x0000020400137984 */ /* 0x000e220008000000 */
[C---:B------:R-:W-:Y:S02]  /*4170*/  R2UR UR18, R22.reuse ;  /* 0x00000000161272ca */ /* 0x040fe400000e0000 */
[C---:B------:R-:W-:Y:S02]  /*4180*/  R2UR UR19, R23.reuse ;  /* 0x00000000171372ca */ /* 0x040fe400000e0000 */
[C---:B------:R-:W-:Y:S02]  /*4190*/  R2UR UR20, R22.reuse ;  /* 0x00000000161472ca */ /* 0x040fe400000e0000 */
[----:B------:R-:W-:Y:S02]  /*41a0*/  R2UR UR21, R23 ;  /* 0x00000000171572ca */ /* 0x000fe400000e0000 */
[----:B------:R-:W-:-:S02]  /*41b0*/  R2UR UR22, R22 ;  /* 0x00000000161672ca */ /* 0x000fc400000e0000 */
[C---:B------:R-:W-:Y:S02]  /*41c0*/  R2UR UR23, R23.reuse ;  /* 0x00000000171772ca */ /* 0x040fe400000e0000 */
[----:B------:R-:W-:Y:S01]  /*41d0*/  R2UR UR24, R22 ;  /* 0x00000000161872ca */ /* 0x000fe200000e0000 */
[----:B0-----:R-:W-:Y:S04]  /*41e0*/  STG.E.U8 desc[UR6][R6.64+0x2], R19 ;  /* 0x0000021306007986 */ /* 0x001fe8000c101106 */
[----:B------:R-:W4:Y:S04]  /*41f0*/  LDG.E.U8 R29, desc[UR8][R4.64+0x2] ;  /* 0x00000208041d7981 */ /* 0x000f28000c1e1100 */
[----:B------:R0:W-:Y:S04]  /*4200*/  STG.E.U8 desc[UR10][R6.64+0x3], R14 ;  /* 0x0000030e06007986 */ /* 0x0001e8000c10110a */
[----:B------:R-:W5:Y:S04]  /*4210*/  LDG.E.U8 R28, desc[UR12][R4.64+0x3] ;  /* 0x0000030c041c7981 */ /* 0x000f68000c1e1100 */
[----:B------:R-:W-:Y:S04]  /*4220*/  STG.E.U8 desc[UR14][R6.64+0x4], R15 ;  /* 0x0000040f06007986 */ /* 0x000fe8000c10110e */
[----:B0-----:R-:W4:Y:S04]  /*4230*/  LDG.E.U8 R14, desc[UR16][R4.64+0x4] ;  /* 0x00000410040e7981 */ /* 0x001f28000c1e1100 */
[----:B------:R0:W-:Y:S04]  /*4240*/  STG.E.U8 desc[UR18][R6.64+0x5], R11 ;  /* 0x0000050b06007986 */ /* 0x0001e8000c101112 */
[----:B------:R-:W5:Y:S04]  /*4250*/  LDG.E.U8 R19, desc[UR6][R4.64+0x5] ;  /* 0x0000050604137981 */ /* 0x000f68000c1e1100 */
[----:B------:R1:W-:Y:S04]  /*4260*/  STG.E.U8 desc[UR8][R6.64+0x6], R21 ;  /* 0x0000061506007986 */ /* 0x0003e8000c101108 */
[----:B0-----:R-:W5:Y:S04]  /*4270*/  LDG.E.U8 R11, desc[UR10][R4.64+0x6] ;  /* 0x0000060a040b7981 */ /* 0x001f68000c1e1100 */
[----:B------:R-:W-:Y:S04]  /*4280*/  STG.E.U8 desc[UR12][R6.64+0x7], R26 ;  /* 0x0000071a06007986 */ /* 0x000fe8000c10110c */
[----:B------:R-:W5:Y:S04]  /*4290*/  LDG.E.U8 R15, desc[UR14][R4.64+0x7] ;  /* 0x0000070e040f7981 */ /* 0x000f68000c1e1100 */
[----:B------:R-:W-:Y:S04]  /*42a0*/  STG.E.U8 desc[UR16][R6.64+0x8], R20 ;  /* 0x0000081406007986 */ /* 0x000fe8000c101110 */
[----:B-1----:R-:W5:Y:S04]  /*42b0*/  LDG.E.U8 R21, desc[UR18][R4.64+0x8] ;  /* 0x0000081204157981 */ /* 0x002f68000c1e1100 */
[----:B------:R-:W-:Y:S01]  /*42c0*/  STG.E.U8 desc[UR20][R6.64+0x9], R18 ;  /* 0x0000091206007986 */ /* 0x000fe2000c101114 */
[----:B------:R-:W-:-:S02]  /*42d0*/  R2UR UR25, R23 ;  /* 0x00000000171972ca */ /* 0x000fc400000e0000 */
[C---:B------:R-:W-:Y:S01]  /*42e0*/  R2UR UR26, R22.reuse ;  /* 0x00000000161a72ca */ /* 0x040fe200000e0000 */
[----:B------:R-:W-:Y:S01]  /*42f0*/  LDS.U8 R26, [R0+UR4+0xc] ;  /* 0x00000c04001a7984 */ /* 0x000fe20008000000 */
[C---:B------:R-:W-:Y:S02]  /*4300*/  R2UR UR27, R23.reuse ;  /* 0x00000000171b72ca */ /* 0x040fe400000e0000 */
[----:B------:R-:W-:Y:S01]  /*4310*/  R2UR UR28, R22 ;  /* 0x00000000161c72ca */ /* 0x000fe200000e0000 */
[----:B------:R-:W-:Y:S01]  /*4320*/  LDS.U8 R20, [R0+UR4+0xd] ;  /* 0x00000d0400147984 */ /* 0x000fe20008000000 */
[----:B------:R-:W-:-:S03]  /*4330*/  R2UR UR29, R23 ;  /* 0x00000000171d72ca */ /* 0x000fc600000e0000 */
[----:B------:R-:W-:Y:S04]  /*4340*/  LDS.U8 R18, [R0+UR4+0xe] ;  /* 0x00000e0400127984 */ /* 0x000fe80008000000 */
[----:B---3--:R0:W-:Y:S04]  /*4350*/  STS.U8 [R0+UR4], R27 ;  /* 0x0000001b00007988 */ /* 0x0081e80008000004 */
[----:B--2---:R-:W-:Y:S04]  /*4360*/  STS.U8 [R0+UR4+0x1], R10 ;  /* 0x0000010a00007988 */ /* 0x004fe80008000004 */
[----:B------:R-:W1:Y:S04]  /*4370*/  LDS.U8 R10, [R0+UR4+0xa] ;  /* 0x00000a04000a7984 */ /* 0x000e680008000000 */
[----:B0-----:R-:W2:Y:S04]  /*4380*/  LDG.E.U8 R27, desc[UR22][R4.64+0x9] ;  /* 0x00000916041b7981 */ /* 0x001ea8000c1e1100 */
[----:B-1----:R0:W-:Y:S04]  /*4390*/  STG.E.U8 desc[UR24][R6.64+0xa], R10 ;  /* 0x00000a0a06007986 */ /* 0x0021e8000c101118 */
[----:B0-----:R-:W3:Y:S04]  /*43a0*/  LDG.E.U8 R10, desc[UR26][R4.64+0xa] ;  /* 0x00000a1a040a7981 */ /* 0x001ee8000c1e1100 */
[----:B------:R0:W-:Y:S04]  /*43b0*/  STG.E.U8 desc[UR6][R6.64+0xb], R12 ;  /* 0x00000b0c06007986 */ /* 0x0001e8000c101106 */
[----:B0-----:R-:W3:Y:S04]  /*43c0*/  LDG.E.U8 R12, desc[UR28][R4.64+0xb] ;  /* 0x00000b1c040c7981 */ /* 0x001ee8000c1e1100 */
[----:B----4-:R-:W-:Y:S04]  /*43d0*/  STS.U8 [R0+UR4+0x4], R14 ;  /* 0x0000040e00007988 */ /* 0x010fe80008000004 */
[----:B------:R-:W0:Y:S04]  /*43e0*/  LDS.U8 R14, [R0+UR4+0xf] ;  /* 0x00000f04000e7984 */ /* 0x000e280008000000 */
[----:B------:R-:W-:Y:S04]  /*43f0*/  STS.U8 [R0+UR4+0x2], R29 ;  /* 0x0000021d00007988 */ /* 0x000fe80008000004 */
[----:B------:R-:W1:Y:S04]  /*4400*/  LDS.U8 R29, [R0+UR4+0x10] ;  /* 0x00001004001d7984 */ /* 0x000e680008000000 */
[----:B-----5:R-:W-:Y:S04]  /*4410*/  STS.U8 [R0+UR4+0x5], R19 ;  /* 0x0000051300007988 */ /* 0x020fe80008000004 */
[----:B------:R-:W4:Y:S04]  /*4420*/  LDS.U8 R19, [R0+UR4+0x11] ;  /* 0x0000110400137984 */ /* 0x000f280008000000 */
[----:B------:R-:W-:Y:S04]  /*4430*/  STS.U8 [R0+UR4+0x7], R15 ;  /* 0x0000070f00007988 */ /* 0x000fe80008000004 */
[----:B------:R-:W5:Y:S04]  /*4440*/  LDS.U8 R15, [R0+UR4+0x12] ;  /* 0x00001204000f7984 */ /* 0x000f680008000000 */
[----:B------:R-:W-:Y:S04]  /*4450*/  STS.U8 [R0+UR4+0x6], R11 ;  /* 0x0000060b00007988 */ /* 0x000fe80008000004 */
[----:B------:R-:W5:Y:S04]  /*4460*/  LDS.U8 R11, [R0+UR4+0x13] ;  /* 0x00001304000b7984 */ /* 0x000f680008000000 */
[----:B------:R-:W-:Y:S04]  /*4470*/  STS.U8 [R0+UR4+0x8], R21 ;  /* 0x0000081500007988 */ /* 0x000fe80008000004 */
[----:B------:R-:W-:Y:S04]  /*4480*/  LDS.U8 R21, [R0+UR4+0x15] ;  /* 0x0000150400157984 */ /* 0x000fe80008000000 */
[----:B------:R-:W-:Y:S04]  /*4490*/  STG.E.U8 desc[UR6][R6.64+0xc], R26 ;  /* 0x00000c1a06007986 */ /* 0x000fe8000c101106 */
[----:B------:R-:W-:Y:S04]  /*44a0*/  STS.U8 [R0+UR4+0x3], R28 ;  /* 0x0000031c00007988 */ /* 0x000fe80008000004 */
[----:B--2---:R-:W-:Y:S04]  /*44b0*/  STS.U8 [R0+UR4+0x9], R27 ;  /* 0x0000091b00007988 */ /* 0x004fe80008000004 */
[----:B------:R-:W2:Y:S04]  /*44c0*/  LDS.U8 R27, [R0+UR4+0x14] ;  /* 0x00001404001b7984 */ /* 0x000ea80008000000 */
[----:B---3--:R3:W-:Y:S04]  /*44d0*/  STS.U8 [R0+UR4+0xa], R10 ;  /* 0x00000a0a00007988 */ /* 0x0087e80008000004 */
[----:B---3--:R-:W3:Y:S04]  /*44e0*/  LDG.E.U8 R10, desc[UR8][R4.64+0xc] ;  /* 0x00000c08040a7981 */ /* 0x008ee8000c1e1100 */
[----:B------:R-:W-:Y:S04]  /*44f0*/  STG.E.U8 desc[UR10][R6.64+0xd], R20 ;  /* 0x00000d1406007986 */ /* 0x000fe8000c10110a */
[----:B------:R0:W-:Y:S04]  /*4500*/  STS.U8 [R0+UR4+0xb], R12 ;  /* 0x00000b0c00007988 */ /* 0x0001e80008000004 */
[----:B0-----:R-:W3:Y:S04]  /*4510*/  LDG.E.U8 R12, desc[UR12][R4.64+0xd] ;  /* 0x00000d0c040c7981 */ /* 0x001ee8000c1e1100 */
[----:B------:R0:W-:Y:S04]  /*4520*/  STG.E.U8 desc[UR14][R6.64+0xe], R18 ;  /* 0x00000e1206007986 */ /* 0x0001e8000c10110e */
[----:B------:R-:W3:Y:S04]  /*4530*/  LDG.E.U8 R28, desc[UR16][R4.64+0xe] ;  /* 0x00000e10041c7981 */ /* 0x000ee8000c1e1100 */
[----:B------:R4:W-:Y:S04]  /*4540*/  STG.E.U8 desc[UR18][R6.64+0xf], R14 ;  /* 0x00000f0e06007986 */ /* 0x0009e8000c101112 */
[----:B0-----:R-:W3:Y:S04]  /*4550*/  LDG.E.U8 R18, desc[UR6][R4.64+0xf] ;  /* 0x00000f0604127981 */ /* 0x001ee8000c1e1100 */
[----:B-1----:R-:W-:Y:S04]  /*4560*/  STG.E.U8 desc[UR8][R6.64+0x10], R29 ;  /* 0x0000101d06007986 */ /* 0x002fe8000c101108 */
[----:B----4-:R-:W4:Y:S04]  /*4570*/  LDG.E.U8 R14, desc[UR10][R4.64+0x10] ;  /* 0x0000100a040e7981 */ /* 0x010f28000c1e1100 */
[----:B------:R-:W-:Y:S04]  /*4580*/  STG.E.U8 desc[UR12][R6.64+0x11], R19 ;  /* 0x0000111306007986 */ /* 0x000fe8000c10110c */
[----:B------:R-:W4:Y:S04]  /*4590*/  LDG.E.U8 R20, desc[UR14][R4.64+0x11] ;  /* 0x0000110e04147981 */ /* 0x000f28000c1e1100 */
[----:B-----5:R-:W-:Y:S04]  /*45a0*/  STG.E.U8 desc[UR16][R6.64+0x12], R15 ;  /* 0x0000120f06007986 */ /* 0x020fe8000c101110 */
[----:B------:R-:W5:Y:S04]  /*45b0*/  LDG.E.U8 R26, desc[UR18][R4.64+0x12] ;  /* 0x00001212041a7981 */ /* 0x000f68000c1e1100 */
[----:B------:R0:W-:Y:S04]  /*45c0*/  STG.E.U8 desc[UR20][R6.64+0x13], R11 ;  /* 0x0000130b06007986 */ /* 0x0001e8000c101114 */
[----:B------:R-:W1:Y:S04]  /*45d0*/  LDS.U8 R19, [R0+UR4+0x16] ;  /* 0x0000160400137984 */ /* 0x000e680008000000 */
[----:B0-----:R-:W5:Y:S04]  /*45e0*/  LDG.E.U8 R11, desc[UR22][R4.64+0x13] ;  /* 0x00001316040b7981 */ /* 0x001f68000c1e1100 */
[----:B--2---:R-:W-:Y:S04]  /*45f0*/  STG.E.U8 desc[UR6][R6.64+0x14], R27 ;  /* 0x0000141b06007986 */ /* 0x004fe8000c101106 */
[----:B------:R-:W2:Y:S04]  /*4600*/  LDG.E.U8 R15, desc[UR24][R4.64+0x14] ;  /* 0x00001418040f7981 */ /* 0x000ea8000c1e1100 */
[----:B------:R-:W-:Y:S04]  /*4610*/  STG.E.U8 desc[UR26][R6.64+0x15], R21 ;  /* 0x0000151506007986 */ /* 0x000fe8000c10111a */
[----:B------:R-:W2:Y:S04]  /*4620*/  LDG.E.U8 R29, desc[UR28][R4.64+0x15] ;  /* 0x0000151c041d7981 */ /* 0x000ea8000c1e1100 */
[----:B------:R-:W0:Y:S04]  /*4630*/  LDS.U8 R21, [R0+UR4+0x17] ;  /* 0x0000170400157984 */ /* 0x000e280008000000 */
[----:B------:R-:W0:Y:S01]  /*4640*/  LDS.U8 R27, [R0+UR4+0x18] ;  /* 0x00001804001b7984 */ /* 0x000e220008000000 */
[----:B------:R-:W-:-:S03]  /*4650*/  R2UR UR30, R22 ;  /* 0x00000000161e72ca */ /* 0x000fc600000e0000 */
[----:B-1----:R-:W-:Y:S01]  /*4660*/  STG.E.U8 desc[UR6][R6.64+0x16], R19 ;  /* 0x0000161306007986 */ /* 0x002fe2000c101106 */
[----:B------:R-:W-:-:S03]  /*4670*/  R2UR UR31, R23 ;  /* 0x00000000171f72ca */ /* 0x000fc600000e0000 */
[----:B---3--:R-:W-:Y:S04]  /*4680*/  STS.U8 [R0+UR4+0xc], R10 ;  /* 0x00000c0a00007988 */ /* 0x008fe80008000004 */
[----:B------:R-:W1:Y:S04]  /*4690*/  LDS.U8 R10, [R0+UR4+0x19] ;  /* 0x00001904000a7984 */ /* 0x000e680008000000 */
[----:B------:R-:W-:Y:S04]  /*46a0*/  STS.U8 [R0+UR4+0xd], R12 ;  /* 0x00000d0c00007988 */ /* 0x000fe80008000004 */
[----:B------:R-:W-:Y:S04]  /*46b0*/  LDS.U8 R12, [R0+UR4+0x1d] ;  /* 0x00001d04000c7984 */ /* 0x000fe80008000000 */
[----:B------:R-:W-:Y:S04]  /*46c0*/  STS.U8 [R0+UR4+0xe], R28 ;  /* 0x00000e1c00007988 */ /* 0x000fe80008000004 */
[----:B------:R-:W3:Y:S04]  /*46d0*/  LDS.U8 R28, [R0+UR4+0x1a] ;  /* 0x00001a04001c7984 */ /* 0x000ee80008000000 */
[----:B------:R-:W-:Y:S04]  /*46e0*/  STS.U8 [R0+UR4+0xf], R18 ;  /* 0x00000f1200007988 */ /* 0x000fe80008000004 */
[----:B------:R-:W3:Y:S04]  /*46f0*/  LDS.U8 R18, [R0+UR4+0x1b] ;  /* 0x00001b0400127984 */ /* 0x000ee80008000000 */
[----:B----4-:R-:W-:Y:S04]  /*4700*/  STS.U8 [R0+UR4+0x10], R14 ;  /* 0x0000100e00007988 */ /* 0x010fe80008000004 */
[----:B------:R-:W4:Y:S04]  /*4710*/  LDS.U8 R14, [R0+UR4+0x1c] ;  /* 0x00001c04000e7984 */ /* 0x000f280008000000 */
[----:B-----5:R-:W-:Y:S04]  /*4720*/  STS.U8 [R0+UR4+0x13], R11 ;  /* 0x0000130b00007988 */ /* 0x020fe80008000004 */
[----:B------:R-:W5:Y:S04]  /*4730*/  LDS.U8 R11, [R0+UR4+0x1e] ;  /* 0x00001e04000b7984 */ /* 0x000f680008000000 */
[----:B--2---:R-:W-:Y:S04]  /*4740*/  STS.U8 [R0+UR4+0x14], R15 ;  /* 0x0000140f00007988 */ /* 0x004fe80008000004 */
[----:B------:R-:W2:Y:S04]  /*4750*/  LDS.U8 R15, [R0+UR4+0x1f] ;  /* 0x00001f04000f7984 */ /* 0x000ea80008000000 */
[----:B------:R0:W-:Y:S04]  /*4760*/  STS.U8 [R0+UR4+0x15], R29 ;  /* 0x0000151d00007988 */ /* 0x0001e80008000004 */
[----:B------:R1:W-:Y:S04]  /*4770*/  STS.U8 [R0+UR4+0x11], R20 ;  /* 0x0000111400007988 */ /* 0x0003e80008000004 */
[----:B0-----:R-:W2:Y:S04]  /*4780*/  LDG.E.U8 R29, desc[UR8][R4.64+0x16] ;  /* 0x00001608041d7981 */ /* 0x001ea8000c1e1100 */
[----:B------:R-:W-:Y:S04]  /*4790*/  STG.E.U8 desc[UR10][R6.64+0x17], R21 ;  /* 0x0000171506007986 */ /* 0x000fe8000c10110a */
[----:B-1----:R-:W2:Y:S04]  /*47a0*/  LDG.E.U8 R20, desc[UR12][R4.64+0x17] ;  /* 0x0000170c04147981 */ /* 0x002ea8000c1e1100 */
[----:B------:R0:W-:Y:S04]  /*47b0*/  STS.U8 [R0+UR4+0x12], R26 ;  /* 0x0000121a00007988 */ /* 0x0001e80008000004 */
[----:B------:R1:W-:Y:S04]  /*47c0*/  STG.E.U8 desc[UR14][R6.64+0x18], R27 ;  /* 0x0000181b06007986 */ /* 0x0003e8000c10110e */
[----:B0-----:R-:W2:Y:S04]  /*47d0*/  LDG.E.U8 R26, desc[UR16][R4.64+0x18] ;  /* 0x00001810041a7981 */ /* 0x001ea8000c1e1100 */
[----:B------:R0:W-:Y:S04]  /*47e0*/  STG.E.U8 desc[UR18][R6.64+0x19], R10 ;  /* 0x0000190a06007986 */ /* 0x0001e8000c101112 */
[----:B------:R-:W2:Y:S04]  /*47f0*/  LDG.E.U8 R19, desc[UR6][R4.64+0x19] ;  /* 0x0000190604137981 */ /* 0x000ea8000c1e1100 */
[----:B---3--:R-:W-:Y:S04]  /*4800*/  STG.E.U8 desc[UR8][R6.64+0x1a], R28 ;  /* 0x00001a1c06007986 */ /* 0x008fe8000c101108 */
[----:B------:R-:W3:Y:S04]  /*4810*/  LDG.E.U8 R21, desc[UR10][R4.64+0x1a] ;  /* 0x00001a0a04157981 */ /* 0x000ee8000c1e1100 */
[----:B------:R-:W-:Y:S04]  /*4820*/  STG.E.U8 desc[UR12][R6.64+0x1b], R18 ;  /* 0x00001b1206007986 */ /* 0x000fe8000c10110c */
[----:B-1----:R-:W3:Y:S04]  /*4830*/  LDG.E.U8 R27, desc[UR14][R4.64+0x1b] ;  /* 0x00001b0e041b7981 */ /* 0x002ee8000c1e1100 */
[----:B----4-:R-:W-:Y:S04]  /*4840*/  STG.E.U8 desc[UR16][R6.64+0x1c], R14 ;  /* 0x00001c0e06007986 */ /* 0x010fe8000c101110 */
[----:B0-----:R-:W4:Y:S04]  /*4850*/  LDG.E.U8 R10, desc[UR18][R4.64+0x1c] ;  /* 0x00001c12040a7981 */ /* 0x001f28000c1e1100 */
[----:B------:R0:W-:Y:S04]  /*4860*/  STG.E.U8 desc[UR20][R6.64+0x1d], R12 ;  /* 0x00001d0c06007986 */ /* 0x0001e8000c101114 */
[----:B0-----:R-:W4:Y:S04]  /*4870*/  LDG.E.U8 R12, desc[UR22][R4.64+0x1d] ;  /* 0x00001d16040c7981 */ /* 0x001f28000c1e1100 */
[----:B-----5:R0:W-:Y:S04]  /*4880*/  STG.E.U8 desc[UR24][R6.64+0x1e], R11 ;  /* 0x00001e0b06007986 */ /* 0x0201e8000c101118 */
[----:B0-----:R-:W5:Y:S04]  /*4890*/  LDG.E.U8 R11, desc[UR26][R4.64+0x1e] ;  /* 0x00001e1a040b7981 */ /* 0x001f68000c1e1100 */
[----:B--2---:R-:W-:Y:S04]  /*48a0*/  STG.E.U8 desc[UR28][R6.64+0x1f], R15 ;  /* 0x00001f0f06007986 */ /* 0x004fe8000c10111c */
[----:B------:R-:W2:Y:S01]  /*48b0*/  LDG.E.U8 R28, desc[UR30][R4.64+0x1f] ;  /* 0x00001f1e041c7981 */ /* 0x000ea2000c1e1100 */
[----:B------:R-:W-:-:S02]  /*48c0*/  IMAD R14, R13, 0x8000, R0 ;  /* 0x000080000d0e7824 */ /* 0x000fc400078e0200 */
[----:B------:R-:W-:Y:S01]  /*48d0*/  IMAD R8, R8, 0x4, R3 ;  /* 0x0000000408087824 */ /* 0x000fe200078e0203 */
[----:B------:R-:W-:Y:S04]  /*48e0*/  STS.U8 [R0+UR4+0x16], R29 ;  /* 0x0000161d00007988 */ /* 0x000fe80008000004 */
[----:B------:R-:W-:Y:S04]  /*48f0*/  STS.U8 [R0+UR4+0x17], R20 ;  /* 0x0000171400007988 */ /* 0x000fe80008000004 */
[----:B------:R-:W-:Y:S04]  /*4900*/  STS.U8 [R0+UR4+0x18], R26 ;  /* 0x0000181a00007988 */ /* 0x000fe80008000004 */
[----:B------:R-:W-:Y:S04]  /*4910*/  STS.U8 [R0+UR4+0x19], R19 ;  /* 0x0000191300007988 */ /* 0x000fe80008000004 */
[----:B---3--:R-:W-:Y:S04]  /*4920*/  STS.U8 [R0+UR4+0x1a], R21 ;  /* 0x00001a1500007988 */ /* 0x008fe80008000004 */
[----:B------:R-:W-:Y:S04]  /*4930*/  STS.U8 [R0+UR4+0x1b], R27 ;  /* 0x00001b1b00007988 */ /* 0x000fe80008000004 */
[----:B----4-:R-:W-:Y:S04]  /*4940*/  STS.U8 [R0+UR4+0x1c], R10 ;  /* 0x00001c0a00007988 */ /* 0x010fe80008000004 */
[----:B------:R-:W-:Y:S04]  /*4950*/  STS.U8 [R0+UR4+0x1d], R12 ;  /* 0x00001d0c00007988 */ /* 0x000fe80008000004 */
[----:B-----5:R-:W-:Y:S04]  /*4960*/  STS.U8 [R0+UR4+0x1e], R11 ;  /* 0x00001e0b00007988 */ /* 0x020fe80008000004 */
[----:B--2---:R-:W-:Y:S04]  /*4970*/  STS.U8 [R0+UR4+0x1f], R28 ;  /* 0x00001f1c00007988 */ /* 0x004fe80008000004 */
[----:B------:R-:W-:Y:S04]  /*4980*/  STS [R3], R14 ;  /* 0x0000000e03007388 */ /* 0x000fe80000000800 */
[----:B------:R-:W0:Y:S04]  /*4990*/  LDS R9, [R9] ;  /* 0x0000000009097984 */ /* 0x000e280000000800 */
[----:B0-----:R3:W-:Y:S02]  /*49a0*/  STS [R8], R9 ;  /* 0x0000000908007388 */ /* 0x0017e40000000800 */
.L_x_41:
[----:B------:R-:W-:Y:S05]  /*49b0*/  BSYNC.RECONVERGENT B0 ;  /* 0x0000000000007941 */ /* 0x000fea0003800200 */
.L_x_36:
[----:B------:R-:W4:Y:S01]  /*49c0*/  S2UR UR5, SR_CgaCtaId ;  /* 0x00000000000579c3 */ /* 0x000f220000008800 */
[----:B------:R-:W-:Y:S01]  /*49d0*/  UMOV UR4, 0x400 ;  /* 0x0000040000047882 */ /* 0x000fe20000000000 */
[----:B------:R-:W-:Y:S01]  /*49e0*/  LOP3.LUT R3, R17, 0x1f, RZ, 0xc0, !PT ;  /* 0x0000001f11037812 */ /* 0x000fe200078ec0ff */
[----:B------:R-:W5:Y:S01]  /*49f0*/  LDCU.64 UR6, c[0x4][0x18] ;  /* 0x01000300ff0677ac */ /* 0x000f620008000a00 */
[----:B-1----:R-:W-:Y:S01]  /*4a00*/  IMAD R10, R16, 0x8000, R17 ;  /* 0x00008000100a7824 */ /* 0x002fe200078e0211 */
[C---:B------:R-:W-:Y:S02]  /*4a10*/  R2UR UR8, R22.reuse ;  /* 0x00000000160872ca */ /* 0x040fe400000e0000 */
[C---:B------:R-:W-:Y:S02]  /*4a20*/  R2UR UR9, R23.reuse ;  /* 0x00000000170972ca */ /* 0x040fe400000e0000 */
[----:B------:R-:W-:Y:S02]  /*4a30*/  R2UR UR10, R22 ;  /* 0x00000000160a72ca */ /* 0x000fe400000e0000 */
[----:B------:R-:W-:Y:S01]  /*4a40*/  R2UR UR11, R23 ;  /* 0x00000000170b72ca */ /* 0x000fe200000e0000 */
[----:B----4-:R-:W-:-:S06]  /*4a50*/  ULEA UR4, UR5, UR4, 0x18 ;  /* 0x0000000405047291 */ /* 0x010fcc000f8ec0ff */
[----:B------:R-:W-:-:S05]  /*4a60*/  IADD3 R3, PT, PT, R0, UR4, R3 ;  /* 0x0000000400037c10 */ /* 0x000fca000fffe003 */
[----:B------:R-:W1:Y:S01]  /*4a70*/  LDS.U8 R19, [R3] ;  /* 0x0000000003137984 */ /* 0x000e620000000000 */
[----:B------:R-:W3:Y:S02]  /*4a80*/  LDCU.64 UR4, c[0x4][0x20] ;  /* 0x01000400ff0477ac */ /* 0x000ee40008000a00 */
[C---:B---3--:R-:W-:Y:S02]  /*4a90*/  IADD3 R8, P0, PT, R10.reuse, UR4, RZ ;  /* 0x000000040a087c10 */ /* 0x048fe4000ff1e0ff */
[----:B-----5:R-:W-:-:S03]  /*4aa0*/  IADD3 R10, P1, PT, R10, UR6, RZ ;  /* 0x000000060a0a7c10 */ /* 0x020fc6000ff3e0ff */
[----:B------:R-:W-:Y:S01]  /*4ab0*/  IMAD.X R9, RZ, RZ, UR5, P0 ;  /* 0x00000005ff097e24 */ /* 0x000fe200080e06ff */
[----:B------:R-:W-:Y:S01]  /*4ac0*/  MOV R0, 0x0 ;  /* 0x0000000000007802 */ /* 0x000fe20000000f00 */
[----:B------:R-:W-:Y:S01]  /*4ad0*/  IMAD.X R11, RZ, RZ, UR7, P1 ;  /* 0x00000007ff0b7e24 */ /* 0x000fe200088e06ff */
[----:B------:R-:W3:Y:S02]  /*4ae0*/  LDCU.64 UR4, c[0x4][0x30] ;  /* 0x01000600ff0477ac */ /* 0x000ee40008000a00 */
[----:B-1----:R1:W-:Y:S04]  /*4af0*/  STG.E.U8 desc[UR8][R8.64], R19 ;  /* 0x0000001308007986 */ /* 0x0023e8000c101108 */
[----:B0-----:R-:W4:Y:S01]  /*4b00*/  LDG.E.U8 R18, desc[UR10][R10.64] ;  /* 0x0000000a0a127981 */ /* 0x001f22000c1e1100 */
[----:B------:R1:W0:Y:S01]  /*4b10*/  LDC.64 R12, c[0x4][R0] ;  /* 0x01000000000c7b82 */ /* 0x0002220000000a00 */
[----:B---3--:R-:W-:-:S02]  /*4b20*/  IMAD.U32 R4, RZ, RZ, UR4 ;  /* 0x00000004ff047e24 */ /* 0x008fc4000f8e00ff */
[----:B------:R-:W-:Y:S02]  /*4b30*/  IMAD.U32 R5, RZ, RZ, UR5 ;  /* 0x00000005ff057e24 */ /* 0x000fe4000f8e00ff */
[----:B------:R-:W-:Y:S02]  /*4b40*/  IMAD.MOV.U32 R6, RZ, RZ, R2 ;  /* 0x000000ffff067224 */ /* 0x000fe400078e0002 */
[----:B------:R-:W-:Y:S01]  /*4b50*/  IMAD.MOV.U32 R7, RZ, RZ, R24 ;  /* 0x000000ffff077224 */ /* 0x000fe200078e0018 */
[----:B0---4-:R1:W-:Y:S06]  /*4b60*/  STL.128 [R1], R16 ;  /* 0x0000001001007387 */ /* 0x0113ec0000100c00 */
[----:B--2---:R-:W-:-:S07]  /*4b70*/  LEPC R20, `(.L_x_46) ;  /* 0x000000001014794e */ /* 0x004fce0000000000 */
[----:B-1----:R-:W-:Y:S05]  /*4b80*/  CALL.ABS.NOINC R12 ;  /* 0x000000000c007343 */ /* 0x002fea0003c00000 */
.L_x_46:
[----:B------:R-:W0:Y:S01]  /*4b90*/  LDCU UR4, c[0x0][0x380] ;  /* 0x00007000ff0477ac */ /* 0x000e220008000800 */
[----:B------:R-:W-:-:S05]  /*4ba0*/  VIADD R17, R17, 0x1 ;  /* 0x0000000111117836 */ /* 0x000fca0000000000 */
[----:B0-----:R-:W-:-:S13]  /*4bb0*/  ISETP.NE.AND P0, PT, R17, UR4, PT ;  /* 0x0000000411007c0c */ /* 0x001fda000bf05270 */
[----:B------:R-:W-:Y:S05]  /*4bc0*/  @P0 BRA `(.L_x_47) ;  /* 0xffffffec00940947 */ /* 0x000fea000383ffff */
.L_x_35:
[----:B------:R-:W-:Y:S05]  /*4bd0*/  WARPSYNC.ALL ;  /* 0x0000000000007948 */ /* 0x000fea0003800000 */
[----:B------:R-:W-:Y:S01]  /*4be0*/  BAR.SYNC.DEFER_BLOCKING 0x0 ;  /* 0x0000000000007b1d */ /* 0x000fe20000010000 */
[----:B------:R-:W-:-:S09]  /*4bf0*/  UISETP.NE.AND UP0, UPT, UR37, URZ, UPT ;  /* 0x000000ff2500728c */ /* 0x000fd2000bf05270 */
[----:B------:R-:W-:Y:S05]  /*4c00*/  BRA.U UP0, `(.L_x_48) ;  /* 0xffffffed00607547 */ /* 0x000fea000b83ffff */
[----:B------:R-:W-:Y:S05]  /*4c10*/  EXIT ;  /* 0x000000000000794d */ /* 0x000fea0003800000 */
.L_x_49:
[----:B------:R-:W-:-:S00]  /*4c20*/  BRA `(.L_x_49) ;  /* 0xfffffffc00fc7947 */ /* 0x000fc0000383ffff */
[----:B------:R-:W-:-:S00]  /*4c30*/  NOP ;  /* 0x0000000000007918 */ /* 0x000fc00000000000 */
        /* <DEDUP_REMOVED lines=12> */
.L_x_50:


//--------------------- .nv.global.init           --------------------------
	.section	.nv.global.init,"aw",@progbits
	.align	4
.nv.global.init:
	.type		PAGE_ENTRIES,@object
	.size		PAGE_ENTRIES,($str$1 - PAGE_ENTRIES)
	.other		PAGE_ENTRIES,@"STV_DEFAULT STO_CUDA_MANAGED"
PAGE_ENTRIES:
        /*0000*/ 	.byte	0x00, 0x04, 0x00, 0x00
	.type		$str$1,@object
	.size		$str$1,($str - $str$1)
$str$1:
        /*0004*/ 	.byte	0x6d, 0x79, 0x20, 0x69, 0x64, 0x20, 0x3d, 0x20, 0x25, 0x64, 0x0a, 0x00
	.type		$str,@object
	.size		$str,(.L_5 - $str)
$str:
        /*0010*/ 	.byte	0x69, 0x64, 0x3d, 0x25, 0x64, 0x2c, 0x20, 0x69, 0x3d, 0x25, 0x64, 0x20, 0x28, 0x25, 0x64, 0x2c
        /*0020*/ 	.byte	0x20, 0x25, 0x64, 0x29, 0x0a, 0x00
.L_5:


//--------------------- .nv.shared._Z8mykerneli   --------------------------
	.section	.nv.shared._Z8mykerneli,"aw",@nobits
	.sectionflags	@""
	.align	16
.nv.shared._Z8mykerneli:
	.zero		33792


//--------------------- .nv.shared.reserved.0     --------------------------
	.section	.nv.shared.reserved.0,"aw",@nobits
	.weak		__nv_reservedSMEM_offset_0_alias
	.size		__nv_reservedSMEM_offset_0_alias, 0, 64
	.other		__nv_reservedSMEM_offset_0_alias,@"STO_CUDA_RESERVED_SHARED STV_DEFAULT"
__nv_reservedSMEM_offset_0_alias:
	.zero		0
	.zero		64


//--------------------- .nv.global                --------------------------
	.section	.nv.global,"aw",@nobits
	.align	4
.nv.global:
	.type		PAGEFAULT,@object
	.size		PAGEFAULT,(result - PAGEFAULT)
	.other		PAGEFAULT,@"STV_DEFAULT STO_CUDA_MANAGED"
PAGEFAULT:
	.zero		4
	.type		result,@object
	.size		result,(input - result)
	.other		result,@"STV_DEFAULT STO_CUDA_MANAGED"
result:
	.zero		131072
	.type		input,@object
	.size		input,(storage - input)
	.other		input,@"STV_DEFAULT STO_CUDA_MANAGED"
input:
	.zero		131072
	.type		storage,@object
	.size		storage,(.L_2 - storage)
	.other		storage,@"STV_DEFAULT STO_CUDA_MANAGED"
storage:
	.zero		131072
.L_2:


//--------------------- .nv.constant0._Z8mykerneli --------------------------
	.section	.nv.constant0._Z8mykerneli,"a",@progbits
	.sectionflags	@""
	.align	4
.nv.constant0._Z8mykerneli:
	.zero		900


//--------------------- SYMBOLS --------------------------

	.type		.nv.reservedSmem.offset0,@object
	.size		.nv.reservedSmem.offset0,0x4
	.type		.nv.reservedSmem.cap,@object
	.size		.nv.reservedSmem.cap,0x4
	.type		vprintf,@function
